	.target	sm_100a

	.elftype	@"ET_EXEC"


//--------------------- .note.nv.tkinfo           --------------------------
	.section	.note.nv.tkinfo,"",@"SHT_NOTE"
	.sectionflags	@"SHF_NOTE_NV_TKINFO"
	.tkinfo
        /*0018*/ 	.word	0x00000002
        /*0030*/ 	.string	""
        /*0030*/ 	.string	"ptxas"
        /*0030*/ 	.string	"Cuda compilation tools, release 13.0, V13.0.88"
        /*0030*/ 	.string	"Build cuda_13.0.r13.0/compiler.36424714_0"
        /*0030*/ 	.string	"-arch sm_100a -m 64 "



//--------------------- .note.nv.cuinfo           --------------------------
	.section	.note.nv.cuinfo,"",@"SHT_NOTE"
	.sectionflags	@"SHF_NOTE_NV_CUINFO"
        /*0018*/ 	.short	0x0002
        /*001a*/ 	.short	0x0064
        /*001c*/ 	.short	0x0082
	.zero		2


//--------------------- .nv.info                  --------------------------
	.section	.nv.info,"",@"SHT_CUDA_INFO"
	.align	4


	//----- nvinfo : EIATTR_REGCOUNT
	.align		4
        /*0000*/ 	.byte	0x04, 0x2f
        /*0002*/ 	.short	(.L_19 - .L_18)
	.align		4
.L_18:
        /*0004*/ 	.word	index@(_ZN7cutlass13device_kernelINS_4gemm6kernel13GemmUniversalIN4cute5tupleIJiiiiEEENS1_10collective13CollectiveMmaINS1_35MainloopSm100TmaUmmaWarpSpecializedILi27ELi2ELi4ENS5_IJNS4_1CILi1EEESB_SB_EEEEENS5_IJNSA_ILi64EEESE_SE_EEENS_12float_e5m2_tENS5_IJlSB_lEEENS_12float_e4m3_tESH_NS4_8TiledMMAINS4_8MMA_AtomIJNS4_10MMA_TraitsINS4_19SM100_MMA_F8F6F4_SSEJSG_SI_fSE_SE_NS4_17integral_constantINS4_4UMMA5MajorELSP_0EEESQ_NSN_INSO_7ScaleInELSR_0EEESS_EEEEEENS4_6LayoutISC_NS5_IJNSA_ILi0EEESW_SW_EEEEENS5_IJNS4_10UnderscoreESZ_SZ_EEEEENS4_13SM90_TMA_LOADENS4_14ComposedLayoutINS4_7SwizzleILi2ELi4ELi3EEENS4_18smem_ptr_flag_bitsILi8EEENSV_INS5_IJNSA_ILi8EEESE_EEENS5_IJSE_SB_EEEEEEEvNS4_8identityES12_S1C_vS1D_EENS_8epilogue10collective18CollectiveEpilogueINS1F_23Sm100TmaWarpSpecializedILi1ELi1ELi32ELb0ELb0EEEJSF_NS5_IJNSV_ISE_SB_EES1K_EEESG_SH_SG_SH_NS1F_6fusion15FusionCallbacksIS1J_NS1M_17LinearCombinationISG_fSG_fLNS_15FloatRoundStyleE2EEESF_S1L_JEEENS4_5SM1004TMEM4LOAD26SM100_TMEM_LOAD_16dp32b32xES12_S1C_NS4_39AutoVectorizingCopyWithAssumedAlignmentILi128EEENS4_14SM90_TMA_STOREES1C_S1X_S1X_EEEvvEEEEvNT_6ParamsE)
        /*0008*/ 	.word	0x00000078


	//----- nvinfo : EIATTR_FRAME_SIZE
	.align		4
.L_19:
        /*000c*/ 	.byte	0x04, 0x11
        /*000e*/ 	.short	(.L_21 - .L_20)
	.align		4
.L_20:
        /*0010*/ 	.word	index@($__internal_2_$__cuda_sm10x_tcgen05_guardrail_trap_unallocated_columns_being_dealloced)
        /*0014*/ 	.word	0x00000000


	//----- nvinfo : EIATTR_FRAME_SIZE
	.align		4
.L_21:
        /*0018*/ 	.byte	0x04, 0x11
        /*001a*/ 	.short	(.L_23 - .L_22)
	.align		4
.L_22:
        /*001c*/ 	.word	index@($__internal_1_$__cuda_sm10x_tcgen05_guardrail_trap_phase_invalid_during_alloc)
        /*0020*/ 	.word	0x00000000


	//----- nvinfo : EIATTR_FRAME_SIZE
	.align		4
.L_23:
        /*0024*/ 	.byte	0x04, 0x11
        /*0026*/ 	.short	(.L_25 - .L_24)
	.align		4
.L_24:
        /*0028*/ 	.word	index@($__internal_0_$__cuda_sm10x_tcgen05_guardrail_trap_col_being_dealloced_not_returned_by_alloc)
        /*002c*/ 	.word	0x00000000


	//----- nvinfo : EIATTR_FRAME_SIZE
	.align		4
.L_25:
        /*0030*/ 	.byte	0x04, 0x11
        /*0032*/ 	.short	(.L_27 - .L_26)
	.align		4
.L_26:
        /*0034*/ 	.word	index@(_ZN7cutlass13device_kernelINS_4gemm6kernel13GemmUniversalIN4cute5tupleIJiiiiEEENS1_10collective13CollectiveMmaINS1_35MainloopSm100TmaUmmaWarpSpecializedILi27ELi2ELi4ENS5_IJNS4_1CILi1EEESB_SB_EEEEENS5_IJNSA_ILi64EEESE_SE_EEENS_12float_e5m2_tENS5_IJlSB_lEEENS_12float_e4m3_tESH_NS4_8TiledMMAINS4_8MMA_AtomIJNS4_10MMA_TraitsINS4_19SM100_MMA_F8F6F4_SSEJSG_SI_fSE_SE_NS4_17integral_constantINS4_4UMMA5MajorELSP_0EEESQ_NSN_INSO_7ScaleInELSR_0EEESS_EEEEEENS4_6LayoutISC_NS5_IJNSA_ILi0EEESW_SW_EEEEENS5_IJNS4_10UnderscoreESZ_SZ_EEEEENS4_13SM90_TMA_LOADENS4_14ComposedLayoutINS4_7SwizzleILi2ELi4ELi3EEENS4_18smem_ptr_flag_bitsILi8EEENSV_INS5_IJNSA_ILi8EEESE_EEENS5_IJSE_SB_EEEEEEEvNS4_8identityES12_S1C_vS1D_EENS_8epilogue10collective18CollectiveEpilogueINS1F_23Sm100TmaWarpSpecializedILi1ELi1ELi32ELb0ELb0EEEJSF_NS5_IJNSV_ISE_SB_EES1K_EEESG_SH_SG_SH_NS1F_6fusion15FusionCallbacksIS1J_NS1M_17LinearCombinationISG_fSG_fLNS_15FloatRoundStyleE2EEESF_S1L_JEEENS4_5SM1004TMEM4LOAD26SM100_TMEM_LOAD_16dp32b32xES12_S1C_NS4_39AutoVectorizingCopyWithAssumedAlignmentILi128EEENS4_14SM90_TMA_STOREES1C_S1X_S1X_EEEvvEEEEvNT_6ParamsE)
        /*0038*/ 	.word	0x00000000


	//----- nvinfo : EIATTR_MIN_STACK_SIZE
	.align		4
.L_27:
        /*003c*/ 	.byte	0x04, 0x12
        /*003e*/ 	.short	(.L_29 - .L_28)
	.align		4
.L_28:
        /*0040*/ 	.word	index@(_ZN7cutlass13device_kernelINS_4gemm6kernel13GemmUniversalIN4cute5tupleIJiiiiEEENS1_10collective13CollectiveMmaINS1_35MainloopSm100TmaUmmaWarpSpecializedILi27ELi2ELi4ENS5_IJNS4_1CILi1EEESB_SB_EEEEENS5_IJNSA_ILi64EEESE_SE_EEENS_12float_e5m2_tENS5_IJlSB_lEEENS_12float_e4m3_tESH_NS4_8TiledMMAINS4_8MMA_AtomIJNS4_10MMA_TraitsINS4_19SM100_MMA_F8F6F4_SSEJSG_SI_fSE_SE_NS4_17integral_constantINS4_4UMMA5MajorELSP_0EEESQ_NSN_INSO_7ScaleInELSR_0EEESS_EEEEEENS4_6LayoutISC_NS5_IJNSA_ILi0EEESW_SW_EEEEENS5_IJNS4_10UnderscoreESZ_SZ_EEEEENS4_13SM90_TMA_LOADENS4_14ComposedLayoutINS4_7SwizzleILi2ELi4ELi3EEENS4_18smem_ptr_flag_bitsILi8EEENSV_INS5_IJNSA_ILi8EEESE_EEENS5_IJSE_SB_EEEEEEEvNS4_8identityES12_S1C_vS1D_EENS_8epilogue10collective18CollectiveEpilogueINS1F_23Sm100TmaWarpSpecializedILi1ELi1ELi32ELb0ELb0EEEJSF_NS5_IJNSV_ISE_SB_EES1K_EEESG_SH_SG_SH_NS1F_6fusion15FusionCallbacksIS1J_NS1M_17LinearCombinationISG_fSG_fLNS_15FloatRoundStyleE2EEESF_S1L_JEEENS4_5SM1004TMEM4LOAD26SM100_TMEM_LOAD_16dp32b32xES12_S1C_NS4_39AutoVectorizingCopyWithAssumedAlignmentILi128EEENS4_14SM90_TMA_STOREES1C_S1X_S1X_EEEvvEEEEvNT_6ParamsE)
        /*0044*/ 	.word	0x00000000
.L_29:


//--------------------- .nv.compat                --------------------------
	.section	.nv.compat,"",@"SHT_CUDA_COMPAT_INFO"
	.align	4
        /*0000*/ 	.byte	0x02, 0x09, 0x01, 0x00, 0x02, 0x02, 0x02, 0x00, 0x02, 0x05, 0x05, 0x00, 0x03, 0x07, 0x01, 0x01
        /*0010*/ 	.byte	0x02, 0x03, 0x01, 0x00, 0x02, 0x06, 0x01, 0x00, 0x04, 0x0b, 0x08, 0x00, 0x09, 0x00, 0x00, 0x00
        /*0020*/ 	.byte	0x00, 0x00, 0x00, 0x00


//--------------------- .nv.info._ZN7cutlass13device_kernelINS_4gemm6kernel13GemmUniversalIN4cute5tupleIJiiiiEEENS1_10collective13CollectiveMmaINS1_35MainloopSm100TmaUmmaWarpSpecializedILi27ELi2ELi4ENS5_IJNS4_1CILi1EEESB_SB_EEEEENS5_IJNSA_ILi64EEESE_SE_EEENS_12float_e5m2_tENS5_IJlSB_lEEENS_12float_e4m3_tESH_NS4_8TiledMMAINS4_8MMA_AtomIJNS4_10MMA_TraitsINS4_19SM100_MMA_F8F6F4_SSEJSG_SI_fSE_SE_NS4_17integral_constantINS4_4UMMA5MajorELSP_0EEESQ_NSN_INSO_7ScaleInELSR_0EEESS_EEEEEENS4_6LayoutISC_NS5_IJNSA_ILi0EEESW_SW_EEEEENS5_IJNS4_10UnderscoreESZ_SZ_EEEEENS4_13SM90_TMA_LOADENS4_14ComposedLayoutINS4_7SwizzleILi2ELi4ELi3EEENS4_18smem_ptr_flag_bitsILi8EEENSV_INS5_IJNSA_ILi8EEESE_EEENS5_IJSE_SB_EEEEEEEvNS4_8identityES12_S1C_vS1D_EENS_8epilogue10collective18CollectiveEpilogueINS1F_23Sm100TmaWarpSpecializedILi1ELi1ELi32ELb0ELb0EEEJSF_NS5_IJNSV_ISE_SB_EES1K_EEESG_SH_SG_SH_NS1F_6fusion15FusionCallbacksIS1J_NS1M_17LinearCombinationISG_fSG_fLNS_15FloatRoundStyleE2EEESF_S1L_JEEENS4_5SM1004TMEM4LOAD26SM100_TMEM_LOAD_16dp32b32xES12_S1C_NS4_39AutoVectorizingCopyWithAssumedAlignmentILi128EEENS4_14SM90_TMA_STOREES1C_S1X_S1X_EEEvvEEEEvNT_6ParamsE --------------------------
	.section	.nv.info._ZN7cutlass13device_kernelINS_4gemm6kernel13GemmUniversalIN4cute5tupleIJiiiiEEENS1_10collective13CollectiveMmaINS1_35MainloopSm100TmaUmmaWarpSpecializedILi27ELi2ELi4ENS5_IJNS4_1CILi1EEESB_SB_EEEEENS5_IJNSA_ILi64EEESE_SE_EEENS_12float_e5m2_tENS5_IJlSB_lEEENS_12float_e4m3_tESH_NS4_8TiledMMAINS4_8MMA_AtomIJNS4_10MMA_TraitsINS4_19SM100_MMA_F8F6F4_SSEJSG_SI_fSE_SE_NS4_17integral_constantINS4_4UMMA5MajorELSP_0EEESQ_NSN_INSO_7ScaleInELSR_0EEESS_EEEEEENS4_6LayoutISC_NS5_IJNSA_ILi0EEESW_SW_EEEEENS5_IJNS4_10UnderscoreESZ_SZ_EEEEENS4_13SM90_TMA_LOADENS4_14ComposedLayoutINS4_7SwizzleILi2ELi4ELi3EEENS4_18smem_ptr_flag_bitsILi8EEENSV_INS5_IJNSA_ILi8EEESE_EEENS5_IJSE_SB_EEEEEEEvNS4_8identityES12_S1C_vS1D_EENS_8epilogue10collective18CollectiveEpilogueINS1F_23Sm100TmaWarpSpecializedILi1ELi1ELi32ELb0ELb0EEEJSF_NS5_IJNSV_ISE_SB_EES1K_EEESG_SH_SG_SH_NS1F_6fusion15FusionCallbacksIS1J_NS1M_17LinearCombinationISG_fSG_fLNS_15FloatRoundStyleE2EEESF_S1L_JEEENS4_5SM1004TMEM4LOAD26SM100_TMEM_LOAD_16dp32b32xES12_S1C_NS4_39AutoVectorizingCopyWithAssumedAlignmentILi128EEENS4_14SM90_TMA_STOREES1C_S1X_S1X_EEEvvEEEEvNT_6ParamsE,"",@"SHT_CUDA_INFO"
	.sectionflags	@""
	.align	4


	//----- nvinfo : EIATTR_CUDA_API_VERSION
	.align		4
        /*0000*/ 	.byte	0x04, 0x37
        /*0002*/ 	.short	(.L_31 - .L_30)
.L_30:
        /*0004*/ 	.word	0x00000082


	//----- nvinfo : EIATTR_KPARAM_INFO
	.align		4
.L_31:
        /*0008*/ 	.byte	0x04, 0x17
        /*000a*/ 	.short	(.L_33 - .L_32)
.L_32:
        /*000c*/ 	.word	0x00000000
        /*0010*/ 	.short	0x0000
        /*0012*/ 	.short	0x0000
        /*0014*/ 	.byte	0x00, 0xf0, 0x01, 0x20


	//----- nvinfo : EIATTR_AT_ENTRY_FRAGMENTS
	.align		4
.L_33:
        /*0018*/ 	.byte	0x04, 0x4f
        /*001a*/ 	.short	(.L_35 - .L_34)


	//   ....[0]....
.L_34:
        /*001c*/ 	.word	0x00000006


	//----- nvinfo : EIATTR_RESERVED_SMEM_USED
	.align		4
.L_35:
        /*0020*/ 	.byte	0x01, 0x41
	.zero		2


	//----- nvinfo : EIATTR_SPARSE_MMA_MASK
	.align		4
        /*0024*/ 	.byte	0x03, 0x50
        /*0026*/ 	.short	0x0000


	//----- nvinfo : EIATTR_TCGEN05_1CTA_USED
	.align		4
        /*0028*/ 	.byte	0x01, 0x51
	.zero		2


	//----- nvinfo : EIATTR_MAXREG_COUNT
	.align		4
        /*002c*/ 	.byte	0x03, 0x1b
        /*002e*/ 	.short	0x00ff


	//----- nvinfo : EIATTR_NUM_BARRIERS
	.align		4
        /*0030*/ 	.byte	0x02, 0x4c
        /*0032*/ 	.byte	0x07
	.zero		1


	//----- nvinfo : EIATTR_EXTERNS
	.align		4
        /*0034*/ 	.byte	0x04, 0x0f
        /*0036*/ 	.short	(.L_37 - .L_36)


	//   ....[0]....
	.align		4
.L_36:
        /*0038*/ 	.word	index@(__assertfail)


	//----- nvinfo : EIATTR_MERCURY_ISA_VERSION
	.align		4
.L_37:
        /*003c*/ 	.byte	0x03, 0x5f
        /*003e*/ 	.short	0x0101


	//----- nvinfo : EIATTR_INT_WARP_WIDE_INSTR_OFFSETS
	.align		4
        /*0040*/ 	.byte	0x04, 0x31
        /*0042*/ 	.short	(.L_39 - .L_38)


	//   ....[0]....
.L_38:
        /*0044*/ 	.word	0x00002070


	//   ....[1]....
        /*0048*/ 	.word	0x00004730


	//   ....[2]....
        /*004c*/ 	.word	0x00004750


	//   ....[3]....
        /*0050*/ 	.word	0x00004780


	//   ....[4]....
        /*0054*/ 	.word	0x00005190


	//   ....[5]....
        /*0058*/ 	.word	0x00005280


	//----- nvinfo : EIATTR_COOP_GROUP_MASK_REGIDS
	.align		4
.L_39:
        /*005c*/ 	.byte	0x04, 0x29
        /*005e*/ 	.short	(.L_41 - .L_40)


	//   ....[0]....
.L_40:
        /*0060*/ 	.word	0xffffffff


	//   ....[1]....
        /*0064*/ 	.word	0xffffffff


	//   ....[2]....
        /*0068*/ 	.word	0xffffffff


	//   ....[3]....
        /*006c*/ 	.word	0xffffffff


	//   ....[4]....
        /*0070*/ 	.word	0xffffffff


	//   ....[5]....
        /*0074*/ 	.word	0xffffffff


	//   ....[6]....
        /*0078*/ 	.word	0xffffffff


	//   ....[7]....
        /*007c*/ 	.word	0xffffffff


	//   ....[8]....
        /*0080*/ 	.word	0xffffffff


	//   ....[9]....
        /*0084*/ 	.word	0xffffffff


	//   ....[10]....
        /*0088*/ 	.word	0xffffffff


	//   ....[11]....
        /*008c*/ 	.word	0xffffffff


	//   ....[12]....
        /*0090*/ 	.word	0xffffffff


	//----- nvinfo : EIATTR_COOP_GROUP_INSTR_OFFSETS
	.align		4
.L_41:
        /*0094*/ 	.byte	0x04, 0x28
        /*0096*/ 	.short	(.L_43 - .L_42)


	//   ....[0]....
.L_42:
        /*0098*/ 	.word	0x00000090


	//   ....[1]....
        /*009c*/ 	.word	0x000004d0


	//   ....[2]....
        /*00a0*/ 	.word	0x00000950


	//   ....[3]....
        /*00a4*/ 	.word	0x00000a90


	//   ....[4]....
        /*00a8*/ 	.word	0x00000b90


	//   ....[5]....
        /*00ac*/ 	.word	0x00000d00


	//   ....[6]....
        /*00b0*/ 	.word	0x00000ea0


	//   ....[7]....
        /*00b4*/ 	.word	0x00001f50


	//   ....[8]....
        /*00b8*/ 	.word	0x00003a20


	//   ....[9]....
        /*00bc*/ 	.word	0x00003c30


	//   ....[10]....
        /*00c0*/ 	.word	0x00003c60


	//   ....[11]....
        /*00c4*/ 	.word	0x00004610


	//   ....[12]....
        /*00c8*/ 	.word	0x00004840


	//----- nvinfo : EIATTR_VRC_CTA_INIT_COUNT
	.align		4
.L_43:
        /*00cc*/ 	.byte	0x02, 0x4a
        /*00ce*/ 	.byte	0x80
	.zero		1


	//----- nvinfo : EIATTR_SYSCALL_OFFSETS
	.align		4
        /*00d0*/ 	.byte	0x04, 0x46
        /*00d2*/ 	.short	(.L_45 - .L_44)


	//   ....[0]....
.L_44:
        /*00d4*/ 	.word	0x00005ca0


	//   ....[1]....
        /*00d8*/ 	.word	0x00005de0


	//   ....[2]....
        /*00dc*/ 	.word	0x00006540


	//----- nvinfo : EIATTR_MBARRIER_INSTR_OFFSETS
	.align		4
.L_45:
        /*00e0*/ 	.byte	0x04, 0x39
        /*00e2*/ 	.short	(.L_47 - .L_46)


	//   ....[0]....
.L_46:
        /*00e4*/ 	.word	0x000005d0
        /*00e8*/ 	.word	0x000000ff
        /*00ec*/ 	.word	0x00000000
        /*00f0*/ 	.short	0x0100
        /*00f2*/ 	.byte	0x05
	.zero		1


	//   ....[1]....
        /*00f4*/ 	.word	0x000005e0
        /*00f8*/ 	.word	0x000000ff
        /*00fc*/ 	.word	0x000000d8
        /*0100*/ 	.short	0x0100
        /*0102*/ 	.byte	0x05
	.zero		1


	//   ....[2]....
        /*0104*/ 	.word	0x000005f0
        /*0108*/ 	.word	0x000000ff
        /*010c*/ 	.word	0x00000008
        /*0110*/ 	.short	0x0100
        /*0112*/ 	.byte	0x05
	.zero		1


	//   ....[3]....
        /*0114*/ 	.word	0x00000600
        /*0118*/ 	.word	0x000000ff
        /*011c*/ 	.word	0x000000e0
        /*0120*/ 	.short	0x0100
        /*0122*/ 	.byte	0x05
	.zero		1


	//   ....[4]....
        /*0124*/ 	.word	0x00000610
        /*0128*/ 	.word	0x000000ff
        /*012c*/ 	.word	0x00000010
        /*0130*/ 	.short	0x0100
        /*0132*/ 	.byte	0x05
	.zero		1


	//   ....[5]....
        /*0134*/ 	.word	0x00000620
        /*0138*/ 	.word	0x000000ff
        /*013c*/ 	.word	0x000000e8
        /*0140*/ 	.short	0x0100
        /*0142*/ 	.byte	0x05
	.zero		1


	//   ....[6]....
        /*0144*/ 	.word	0x00000630
        /*0148*/ 	.word	0x000000ff
        /*014c*/ 	.word	0x00000018
        /*0150*/ 	.short	0x0100
        /*0152*/ 	.byte	0x05
	.zero		1


	//   ....[7]....
        /*0154*/ 	.word	0x00000640
        /*0158*/ 	.word	0x000000ff
        /*015c*/ 	.word	0x000000f0
        /*0160*/ 	.short	0x0100
        /*0162*/ 	.byte	0x05
	.zero		1


	//   ....[8]....
        /*0164*/ 	.word	0x00000650
        /*0168*/ 	.word	0x000000ff
        /*016c*/ 	.word	0x00000020
        /*0170*/ 	.short	0x0100
        /*0172*/ 	.byte	0x05
	.zero		1


	//   ....[9]....
        /*0174*/ 	.word	0x00000660
        /*0178*/ 	.word	0x000000ff
        /*017c*/ 	.word	0x000000f8
        /*0180*/ 	.short	0x0100
        /*0182*/ 	.byte	0x05
	.zero		1


	//   ....[10]....
        /*0184*/ 	.word	0x00000670
        /*0188*/ 	.word	0x000000ff
        /*018c*/ 	.word	0x00000028
        /*0190*/ 	.short	0x0100
        /*0192*/ 	.byte	0x05
	.zero		1


	//   ....[11]....
        /*0194*/ 	.word	0x00000680
        /*0198*/ 	.word	0x000000ff
        /*019c*/ 	.word	0x00000100
        /*01a0*/ 	.short	0x0100
        /*01a2*/ 	.byte	0x05
	.zero		1


	//   ....[12]....
        /*01a4*/ 	.word	0x00000690
        /*01a8*/ 	.word	0x000000ff
        /*01ac*/ 	.word	0x00000030
        /*01b0*/ 	.short	0x0100
        /*01b2*/ 	.byte	0x05
	.zero		1


	//   ....[13]....
        /*01b4*/ 	.word	0x000006a0
        /*01b8*/ 	.word	0x000000ff
        /*01bc*/ 	.word	0x00000108
        /*01c0*/ 	.short	0x0100
        /*01c2*/ 	.byte	0x05
	.zero		1


	//   ....[14]....
        /*01c4*/ 	.word	0x000006b0
        /*01c8*/ 	.word	0x000000ff
        /*01cc*/ 	.word	0x00000038
        /*01d0*/ 	.short	0x0100
        /*01d2*/ 	.byte	0x05
	.zero		1


	//   ....[15]....
        /*01d4*/ 	.word	0x000006c0
        /*01d8*/ 	.word	0x000000ff
        /*01dc*/ 	.word	0x00000110
        /*01e0*/ 	.short	0x0100
        /*01e2*/ 	.byte	0x05
	.zero		1


	//   ....[16]....
        /*01e4*/ 	.word	0x000006d0
        /*01e8*/ 	.word	0x000000ff
        /*01ec*/ 	.word	0x00000040
        /*01f0*/ 	.short	0x0100
        /*01f2*/ 	.byte	0x05
	.zero		1


	//   ....[17]....
        /*01f4*/ 	.word	0x000006e0
        /*01f8*/ 	.word	0x000000ff
        /*01fc*/ 	.word	0x00000118
        /*0200*/ 	.short	0x0100
        /*0202*/ 	.byte	0x05
	.zero		1


	//   ....[18]....
        /*0204*/ 	.word	0x000006f0
        /*0208*/ 	.word	0x000000ff
        /*020c*/ 	.word	0x00000048
        /*0210*/ 	.short	0x0100
        /*0212*/ 	.byte	0x05
	.zero		1


	//   ....[19]....
        /*0214*/ 	.word	0x00000700
        /*0218*/ 	.word	0x000000ff
        /*021c*/ 	.word	0x00000120
        /*0220*/ 	.short	0x0100
        /*0222*/ 	.byte	0x05
	.zero		1


	//   ....[20]....
        /*0224*/ 	.word	0x00000710
        /*0228*/ 	.word	0x000000ff
        /*022c*/ 	.word	0x00000050
        /*0230*/ 	.short	0x0100
        /*0232*/ 	.byte	0x05
	.zero		1


	//   ....[21]....
        /*0234*/ 	.word	0x00000720
        /*0238*/ 	.word	0x000000ff
        /*023c*/ 	.word	0x00000128
        /*0240*/ 	.short	0x0100
        /*0242*/ 	.byte	0x05
	.zero		1


	//   ....[22]....
        /*0244*/ 	.word	0x00000730
        /*0248*/ 	.word	0x000000ff
        /*024c*/ 	.word	0x00000058
        /*0250*/ 	.short	0x0100
        /*0252*/ 	.byte	0x05
	.zero		1


	//   ....[23]....
        /*0254*/ 	.word	0x00000740
        /*0258*/ 	.word	0x000000ff
        /*025c*/ 	.word	0x00000130
        /*0260*/ 	.short	0x0100
        /*0262*/ 	.byte	0x05
	.zero		1


	//   ....[24]....
        /*0264*/ 	.word	0x00000750
        /*0268*/ 	.word	0x000000ff
        /*026c*/ 	.word	0x00000060
        /*0270*/ 	.short	0x0100
        /*0272*/ 	.byte	0x05
	.zero		1


	//   ....[25]....
        /*0274*/ 	.word	0x00000760
        /*0278*/ 	.word	0x000000ff
        /*027c*/ 	.word	0x00000138
        /*0280*/ 	.short	0x0100
        /*0282*/ 	.byte	0x05
	.zero		1


	//   ....[26]....
        /*0284*/ 	.word	0x00000770
        /*0288*/ 	.word	0x000000ff
        /*028c*/ 	.word	0x00000068
        /*0290*/ 	.short	0x0100
        /*0292*/ 	.byte	0x05
	.zero		1


	//   ....[27]....
        /*0294*/ 	.word	0x00000780
        /*0298*/ 	.word	0x000000ff
        /*029c*/ 	.word	0x00000140
        /*02a0*/ 	.short	0x0100
        /*02a2*/ 	.byte	0x05
	.zero		1


	//   ....[28]....
        /*02a4*/ 	.word	0x00000790
        /*02a8*/ 	.word	0x000000ff
        /*02ac*/ 	.word	0x00000070
        /*02b0*/ 	.short	0x0100
        /*02b2*/ 	.byte	0x05
	.zero		1


	//   ....[29]....
        /*02b4*/ 	.word	0x000007a0
        /*02b8*/ 	.word	0x000000ff
        /*02bc*/ 	.word	0x00000148
        /*02c0*/ 	.short	0x0100
        /*02c2*/ 	.byte	0x05
	.zero		1


	//   ....[30]....
        /*02c4*/ 	.word	0x000007b0
        /*02c8*/ 	.word	0x000000ff
        /*02cc*/ 	.word	0x00000078
        /*02d0*/ 	.short	0x0100
        /*02d2*/ 	.byte	0x05
	.zero		1


	//   ....[31]....
        /*02d4*/ 	.word	0x000007c0
        /*02d8*/ 	.word	0x000000ff
        /*02dc*/ 	.word	0x00000150
        /*02e0*/ 	.short	0x0100
        /*02e2*/ 	.byte	0x05
	.zero		1


	//   ....[32]....
        /*02e4*/ 	.word	0x000007d0
        /*02e8*/ 	.word	0x000000ff
        /*02ec*/ 	.word	0x00000080
        /*02f0*/ 	.short	0x0100
        /*02f2*/ 	.byte	0x05
	.zero		1


	//   ....[33]....
        /*02f4*/ 	.word	0x000007e0
        /*02f8*/ 	.word	0x000000ff
        /*02fc*/ 	.word	0x00000158
        /*0300*/ 	.short	0x0100
        /*0302*/ 	.byte	0x05
	.zero		1


	//   ....[34]....
        /*0304*/ 	.word	0x000007f0
        /*0308*/ 	.word	0x000000ff
        /*030c*/ 	.word	0x00000088
        /*0310*/ 	.short	0x0100
        /*0312*/ 	.byte	0x05
	.zero		1


	//   ....[35]....
        /*0314*/ 	.word	0x00000800
        /*0318*/ 	.word	0x000000ff
        /*031c*/ 	.word	0x00000160
        /*0320*/ 	.short	0x0100
        /*0322*/ 	.byte	0x05
	.zero		1


	//   ....[36]....
        /*0324*/ 	.word	0x00000810
        /*0328*/ 	.word	0x000000ff
        /*032c*/ 	.word	0x00000090
        /*0330*/ 	.short	0x0100
        /*0332*/ 	.byte	0x05
	.zero		1


	//   ....[37]....
        /*0334*/ 	.word	0x00000820
        /*0338*/ 	.word	0x000000ff
        /*033c*/ 	.word	0x00000168
        /*0340*/ 	.short	0x0100
        /*0342*/ 	.byte	0x05
	.zero		1


	//   ....[38]....
        /*0344*/ 	.word	0x00000830
        /*0348*/ 	.word	0x000000ff
        /*034c*/ 	.word	0x00000098
        /*0350*/ 	.short	0x0100
        /*0352*/ 	.byte	0x05
	.zero		1


	//   ....[39]....
        /*0354*/ 	.word	0x00000840
        /*0358*/ 	.word	0x000000ff
        /*035c*/ 	.word	0x00000170
        /*0360*/ 	.short	0x0100
        /*0362*/ 	.byte	0x05
	.zero		1


	//   ....[40]....
        /*0364*/ 	.word	0x00000850
        /*0368*/ 	.word	0x000000ff
        /*036c*/ 	.word	0x000000a0
        /*0370*/ 	.short	0x0100
        /*0372*/ 	.byte	0x05
	.zero		1


	//   ....[41]....
        /*0374*/ 	.word	0x00000860
        /*0378*/ 	.word	0x000000ff
        /*037c*/ 	.word	0x00000178
        /*0380*/ 	.short	0x0100
        /*0382*/ 	.byte	0x05
	.zero		1


	//   ....[42]....
        /*0384*/ 	.word	0x00000870
        /*0388*/ 	.word	0x000000ff
        /*038c*/ 	.word	0x000000a8
        /*0390*/ 	.short	0x0100
        /*0392*/ 	.byte	0x05
	.zero		1


	//   ....[43]....
        /*0394*/ 	.word	0x00000880
        /*0398*/ 	.word	0x000000ff
        /*039c*/ 	.word	0x00000180
        /*03a0*/ 	.short	0x0100
        /*03a2*/ 	.byte	0x05
	.zero		1


	//   ....[44]....
        /*03a4*/ 	.word	0x00000890
        /*03a8*/ 	.word	0x000000ff
        /*03ac*/ 	.word	0x000000b0
        /*03b0*/ 	.short	0x0100
        /*03b2*/ 	.byte	0x05
	.zero		1


	//   ....[45]....
        /*03b4*/ 	.word	0x000008a0
        /*03b8*/ 	.word	0x000000ff
        /*03bc*/ 	.word	0x00000188
        /*03c0*/ 	.short	0x0100
        /*03c2*/ 	.byte	0x05
	.zero		1


	//   ....[46]....
        /*03c4*/ 	.word	0x000008b0
        /*03c8*/ 	.word	0x000000ff
        /*03cc*/ 	.word	0x000000b8
        /*03d0*/ 	.short	0x0100
        /*03d2*/ 	.byte	0x05
	.zero		1


	//   ....[47]....
        /*03d4*/ 	.word	0x000008c0
        /*03d8*/ 	.word	0x000000ff
        /*03dc*/ 	.word	0x00000190
        /*03e0*/ 	.short	0x0100
        /*03e2*/ 	.byte	0x05
	.zero		1


	//   ....[48]....
        /*03e4*/ 	.word	0x000008d0
        /*03e8*/ 	.word	0x000000ff
        /*03ec*/ 	.word	0x000000c0
        /*03f0*/ 	.short	0x0100
        /*03f2*/ 	.byte	0x05
	.zero		1


	//   ....[49]....
        /*03f4*/ 	.word	0x000008e0
        /*03f8*/ 	.word	0x000000ff
        /*03fc*/ 	.word	0x00000198
        /*0400*/ 	.short	0x0100
        /*0402*/ 	.byte	0x05
	.zero		1


	//   ....[50]....
        /*0404*/ 	.word	0x000008f0
        /*0408*/ 	.word	0x000000ff
        /*040c*/ 	.word	0x000000c8
        /*0410*/ 	.short	0x0100
        /*0412*/ 	.byte	0x05
	.zero		1


	//   ....[51]....
        /*0414*/ 	.word	0x00000900
        /*0418*/ 	.word	0x000000ff
        /*041c*/ 	.word	0x000001a0
        /*0420*/ 	.short	0x0100
        /*0422*/ 	.byte	0x05
	.zero		1


	//   ....[52]....
        /*0424*/ 	.word	0x00000910
        /*0428*/ 	.word	0x000000ff
        /*042c*/ 	.word	0x000000d0
        /*0430*/ 	.short	0x0100
        /*0432*/ 	.byte	0x05
	.zero		1


	//   ....[53]....
        /*0434*/ 	.word	0x00000920
        /*0438*/ 	.word	0x000000ff
        /*043c*/ 	.word	0x000001a8
        /*0440*/ 	.short	0x0100
        /*0442*/ 	.byte	0x05
	.zero		1


	//   ....[54]....
        /*0444*/ 	.word	0x00000a60
        /*0448*/ 	.word	0x000000ff
        /*044c*/ 	.word	0x000001b0
        /*0450*/ 	.short	0x0100
        /*0452*/ 	.byte	0x06
	.zero		1


	//   ....[55]....
        /*0454*/ 	.word	0x00000a70
        /*0458*/ 	.word	0x000000ff
        /*045c*/ 	.word	0x000001b8
        /*0460*/ 	.short	0x0100
        /*0462*/ 	.byte	0x06
	.zero		1


	//   ....[56]....
        /*0464*/ 	.word	0x00000b60
        /*0468*/ 	.word	0x000000ff
        /*046c*/ 	.word	0x000001c0
        /*0470*/ 	.short	0x0100
        /*0472*/ 	.byte	0x05
	.zero		1


	//   ....[57]....
        /*0474*/ 	.word	0x00000b70
        /*0478*/ 	.word	0x000000ff
        /*047c*/ 	.word	0x000001c8
        /*0480*/ 	.short	0x0100
        /*0482*/ 	.byte	0x05
	.zero		1


	//   ....[58]....
        /*0484*/ 	.word	0x00000cb0
        /*0488*/ 	.word	0x000000ff
        /*048c*/ 	.word	0x000001d0
        /*0490*/ 	.short	0x0100
        /*0492*/ 	.byte	0x05
	.zero		1


	//   ....[59]....
        /*0494*/ 	.word	0x00000cc0
        /*0498*/ 	.word	0x000000ff
        /*049c*/ 	.word	0x000001e0
        /*04a0*/ 	.short	0x0100
        /*04a2*/ 	.byte	0x05
	.zero		1


	//   ....[60]....
        /*04a4*/ 	.word	0x00000cd0
        /*04a8*/ 	.word	0x000000ff
        /*04ac*/ 	.word	0x000001d8
        /*04b0*/ 	.short	0x0100
        /*04b2*/ 	.byte	0x05
	.zero		1


	//   ....[61]....
        /*04b4*/ 	.word	0x00000ce0
        /*04b8*/ 	.word	0x000000ff
        /*04bc*/ 	.word	0x000001e8
        /*04c0*/ 	.short	0x0100
        /*04c2*/ 	.byte	0x05
	.zero		1


	//   ....[62]....
        /*04c4*/ 	.word	0x00000e10
        /*04c8*/ 	.word	0x000000ff
        /*04cc*/ 	.word	0x000001f0
        /*04d0*/ 	.short	0x0100
        /*04d2*/ 	.byte	0x06
	.zero		1


	//   ....[63]....
        /*04d4*/ 	.word	0x00000e20
        /*04d8*/ 	.word	0x000000ff
        /*04dc*/ 	.word	0x00000210
        /*04e0*/ 	.short	0x0100
        /*04e2*/ 	.byte	0x06
	.zero		1


	//   ....[64]....
        /*04e4*/ 	.word	0x00000e30
        /*04e8*/ 	.word	0x000000ff
        /*04ec*/ 	.word	0x000001f8
        /*04f0*/ 	.short	0x0100
        /*04f2*/ 	.byte	0x06
	.zero		1


	//   ....[65]....
        /*04f4*/ 	.word	0x00000e40
        /*04f8*/ 	.word	0x000000ff
        /*04fc*/ 	.word	0x00000218
        /*0500*/ 	.short	0x0100
        /*0502*/ 	.byte	0x06
	.zero		1


	//   ....[66]....
        /*0504*/ 	.word	0x00000e50
        /*0508*/ 	.word	0x000000ff
        /*050c*/ 	.word	0x00000200
        /*0510*/ 	.short	0x0100
        /*0512*/ 	.byte	0x06
	.zero		1


	//   ....[67]....
        /*0514*/ 	.word	0x00000e60
        /*0518*/ 	.word	0x000000ff
        /*051c*/ 	.word	0x00000220
        /*0520*/ 	.short	0x0100
        /*0522*/ 	.byte	0x06
	.zero		1


	//   ....[68]....
        /*0524*/ 	.word	0x00000e70
        /*0528*/ 	.word	0x000000ff
        /*052c*/ 	.word	0x00000208
        /*0530*/ 	.short	0x0100
        /*0532*/ 	.byte	0x06
	.zero		1


	//   ....[69]....
        /*0534*/ 	.word	0x00000e80
        /*0538*/ 	.word	0x000000ff
        /*053c*/ 	.word	0x00000228
        /*0540*/ 	.short	0x0100
        /*0542*/ 	.byte	0x06
	.zero		1


	//   ....[70]....
        /*0544*/ 	.word	0x00000f70
        /*0548*/ 	.word	0x000000ff
        /*054c*/ 	.word	0x00000230
        /*0550*/ 	.short	0x0100
        /*0552*/ 	.byte	0x05
	.zero		1


	//   ....[71]....
        /*0554*/ 	.word	0x00000f80
        /*0558*/ 	.word	0x000000ff
        /*055c*/ 	.word	0x00000240
        /*0560*/ 	.short	0x0100
        /*0562*/ 	.byte	0x05
	.zero		1


	//   ....[72]....
        /*0564*/ 	.word	0x00000f90
        /*0568*/ 	.word	0x000000ff
        /*056c*/ 	.word	0x00000238
        /*0570*/ 	.short	0x0100
        /*0572*/ 	.byte	0x05
	.zero		1


	//   ....[73]....
        /*0574*/ 	.word	0x00000fa0
        /*0578*/ 	.word	0x000000ff
        /*057c*/ 	.word	0x00000248
        /*0580*/ 	.short	0x0100
        /*0582*/ 	.byte	0x05
	.zero		1


	//   ....[74]....
        /*0584*/ 	.word	0x00001870
        /*0588*/ 	.word	0x00000003
        /*058c*/ 	.word	0x00000240
        /*0590*/ 	.short	0x010a
        /*0592*/ 	.byte	0xff
	.zero		1


	//   ....[75]....
        /*0594*/ 	.word	0x000018a0
        /*0598*/ 	.word	0x00000003
        /*059c*/ 	.word	0x00000230
        /*05a0*/ 	.short	0x0101
        /*05a2*/ 	.byte	0xff
	.zero		1


	//   ....[76]....
        /*05a4*/ 	.word	0x00001970
        /*05a8*/ 	.word	0x000000ff
        /*05ac*/ 	.word	0x000000d8
        /*05b0*/ 	.short	0x010a
        /*05b2*/ 	.byte	0x08
	.zero		1


	//   ....[77]....
        /*05b4*/ 	.word	0x00001a10
        /*05b8*/ 	.word	0x000000ff
        /*05bc*/ 	.word	0x000000d8
        /*05c0*/ 	.short	0x010a
        /*05c2*/ 	.byte	0x21
	.zero		1


	//   ....[78]....
        /*05c4*/ 	.word	0x00001b70
        /*05c8*/ 	.word	0x000000ff
        /*05cc*/ 	.word	0x000000d8
        /*05d0*/ 	.short	0x010a
        /*05d2*/ 	.byte	0x08
	.zero		1


	//   ....[79]....
        /*05d4*/ 	.word	0x00001c60
        /*05d8*/ 	.word	0x000000ff
        /*05dc*/ 	.word	0x000001c8
        /*05e0*/ 	.short	0x0101
        /*05e2*/ 	.byte	0x04
	.zero		1


	//   ....[80]....
        /*05e4*/ 	.word	0x00001c80
        /*05e8*/ 	.word	0x000000ff
        /*05ec*/ 	.word	0x000000d8
        /*05f0*/ 	.short	0x010a
        /*05f2*/ 	.byte	0x08
	.zero		1


	//   ....[81]....
        /*05f4*/ 	.word	0x00001d00
        /*05f8*/ 	.word	0x000000ff
        /*05fc*/ 	.word	0x000000d8
        /*0600*/ 	.short	0x010a
        /*0602*/ 	.byte	0x11
	.zero		1


	//   ....[82]....
        /*0604*/ 	.word	0x00001e60
        /*0608*/ 	.word	0x000000ff
        /*060c*/ 	.word	0x000000d8
        /*0610*/ 	.short	0x010a
        /*0612*/ 	.byte	0x08
	.zero		1


	//   ....[83]....
        /*0614*/ 	.word	0x00001f80
        /*0618*/ 	.word	0x00000002
        /*061c*/ 	.word	0x000001d0
        /*0620*/ 	.short	0x010a
        /*0622*/ 	.byte	0xff
	.zero		1


	//   ....[84]....
        /*0624*/ 	.word	0x00002040
        /*0628*/ 	.word	0x00000002
        /*062c*/ 	.word	0x00000000
        /*0630*/ 	.short	0x0101
        /*0632*/ 	.byte	0xff
	.zero		1


	//   ....[85]....
        /*0634*/ 	.word	0x000025a0
        /*0638*/ 	.word	0x000000ff
        /*063c*/ 	.word	0x00000000
        /*0640*/ 	.short	0x010a
        /*0642*/ 	.byte	0x05
	.zero		1


	//   ....[86]....
        /*0644*/ 	.word	0x00002630
        /*0648*/ 	.word	0x000000ff
        /*064c*/ 	.word	0x00000000
        /*0650*/ 	.short	0x010a
        /*0652*/ 	.byte	0x05
	.zero		1


	//   ....[87]....
        /*0654*/ 	.word	0x000026c0
        /*0658*/ 	.word	0x000000ff
        /*065c*/ 	.word	0x00000000
        /*0660*/ 	.short	0x010a
        /*0662*/ 	.byte	0x05
	.zero		1


	//   ....[88]....
        /*0664*/ 	.word	0x00002750
        /*0668*/ 	.word	0x000000ff
        /*066c*/ 	.word	0x00000000
        /*0670*/ 	.short	0x010a
        /*0672*/ 	.byte	0x05
	.zero		1


	//   ....[89]....
        /*0674*/ 	.word	0x000027e0
        /*0678*/ 	.word	0x000000ff
        /*067c*/ 	.word	0x00000000
        /*0680*/ 	.short	0x010a
        /*0682*/ 	.byte	0x05
	.zero		1


	//   ....[90]....
        /*0684*/ 	.word	0x00002870
        /*0688*/ 	.word	0x000000ff
        /*068c*/ 	.word	0x00000000
        /*0690*/ 	.short	0x010a
        /*0692*/ 	.byte	0x05
	.zero		1


	//   ....[91]....
        /*0694*/ 	.word	0x00002900
        /*0698*/ 	.word	0x000000ff
        /*069c*/ 	.word	0x00000000
        /*06a0*/ 	.short	0x010a
        /*06a2*/ 	.byte	0x05
	.zero		1


	//   ....[92]....
        /*06a4*/ 	.word	0x00002990
        /*06a8*/ 	.word	0x000000ff
        /*06ac*/ 	.word	0x00000000
        /*06b0*/ 	.short	0x010a
        /*06b2*/ 	.byte	0x05
	.zero		1


	//   ....[93]....
        /*06b4*/ 	.word	0x00002a20
        /*06b8*/ 	.word	0x000000ff
        /*06bc*/ 	.word	0x00000000
        /*06c0*/ 	.short	0x010a
        /*06c2*/ 	.byte	0x05
	.zero		1


	//   ....[94]....
        /*06c4*/ 	.word	0x00002ab0
        /*06c8*/ 	.word	0x000000ff
        /*06cc*/ 	.word	0x00000000
        /*06d0*/ 	.short	0x010a
        /*06d2*/ 	.byte	0x05
	.zero		1


	//   ....[95]....
        /*06d4*/ 	.word	0x00002b40
        /*06d8*/ 	.word	0x000000ff
        /*06dc*/ 	.word	0x00000000
        /*06e0*/ 	.short	0x010a
        /*06e2*/ 	.byte	0x05
	.zero		1


	//   ....[96]....
        /*06e4*/ 	.word	0x00002bd0
        /*06e8*/ 	.word	0x000000ff
        /*06ec*/ 	.word	0x00000000
        /*06f0*/ 	.short	0x010a
        /*06f2*/ 	.byte	0x05
	.zero		1


	//   ....[97]....
        /*06f4*/ 	.word	0x00002c60
        /*06f8*/ 	.word	0x000000ff
        /*06fc*/ 	.word	0x00000000
        /*0700*/ 	.short	0x010a
        /*0702*/ 	.byte	0x05
	.zero		1


	//   ....[98]....
        /*0704*/ 	.word	0x00002cf0
        /*0708*/ 	.word	0x000000ff
        /*070c*/ 	.word	0x00000000
        /*0710*/ 	.short	0x010a
        /*0712*/ 	.byte	0x05
	.zero		1


	//   ....[99]....
        /*0714*/ 	.word	0x00002d80
        /*0718*/ 	.word	0x000000ff
        /*071c*/ 	.word	0x00000000
        /*0720*/ 	.short	0x010a
        /*0722*/ 	.byte	0x05
	.zero		1


	//   ....[100]....
        /*0724*/ 	.word	0x00002e10
        /*0728*/ 	.word	0x000000ff
        /*072c*/ 	.word	0x00000000
        /*0730*/ 	.short	0x010a
        /*0732*/ 	.byte	0x05
	.zero		1


	//   ....[101]....
        /*0734*/ 	.word	0x00002ea0
        /*0738*/ 	.word	0x000000ff
        /*073c*/ 	.word	0x00000000
        /*0740*/ 	.short	0x010a
        /*0742*/ 	.byte	0x05
	.zero		1


	//   ....[102]....
        /*0744*/ 	.word	0x00002f30
        /*0748*/ 	.word	0x000000ff
        /*074c*/ 	.word	0x00000000
        /*0750*/ 	.short	0x010a
        /*0752*/ 	.byte	0x05
	.zero		1


	//   ....[103]....
        /*0754*/ 	.word	0x00002fc0
        /*0758*/ 	.word	0x000000ff
        /*075c*/ 	.word	0x00000000
        /*0760*/ 	.short	0x010a
        /*0762*/ 	.byte	0x05
	.zero		1


	//   ....[104]....
        /*0764*/ 	.word	0x00003050
        /*0768*/ 	.word	0x000000ff
        /*076c*/ 	.word	0x00000000
        /*0770*/ 	.short	0x010a
        /*0772*/ 	.byte	0x05
	.zero		1


	//   ....[105]....
        /*0774*/ 	.word	0x000030e0
        /*0778*/ 	.word	0x000000ff
        /*077c*/ 	.word	0x00000000
        /*0780*/ 	.short	0x010a
        /*0782*/ 	.byte	0x05
	.zero		1


	//   ....[106]....
        /*0784*/ 	.word	0x00003170
        /*0788*/ 	.word	0x000000ff
        /*078c*/ 	.word	0x00000000
        /*0790*/ 	.short	0x010a
        /*0792*/ 	.byte	0x05
	.zero		1


	//   ....[107]....
        /*0794*/ 	.word	0x00003200
        /*0798*/ 	.word	0x000000ff
        /*079c*/ 	.word	0x00000000
        /*07a0*/ 	.short	0x010a
        /*07a2*/ 	.byte	0x05
	.zero		1


	//   ....[108]....
        /*07a4*/ 	.word	0x00003290
        /*07a8*/ 	.word	0x000000ff
        /*07ac*/ 	.word	0x00000000
        /*07b0*/ 	.short	0x010a
        /*07b2*/ 	.byte	0x05
	.zero		1


	//   ....[109]....
        /*07b4*/ 	.word	0x00003320
        /*07b8*/ 	.word	0x000000ff
        /*07bc*/ 	.word	0x00000000
        /*07c0*/ 	.short	0x010a
        /*07c2*/ 	.byte	0x05
	.zero		1


	//   ....[110]....
        /*07c4*/ 	.word	0x000033b0
        /*07c8*/ 	.word	0x000000ff
        /*07cc*/ 	.word	0x00000000
        /*07d0*/ 	.short	0x010a
        /*07d2*/ 	.byte	0x05
	.zero		1


	//   ....[111]....
        /*07d4*/ 	.word	0x00003450
        /*07d8*/ 	.word	0x00000000
        /*07dc*/ 	.word	0x00000000
        /*07e0*/ 	.short	0x010a
        /*07e2*/ 	.byte	0xff
	.zero		1


	//   ....[112]....
        /*07e4*/ 	.word	0x00003570
        /*07e8*/ 	.word	0x00000000
        /*07ec*/ 	.word	0x00000230
        /*07f0*/ 	.short	0x010a
        /*07f2*/ 	.byte	0xff
	.zero		1


	//   ....[113]....
        /*07f4*/ 	.word	0x000035d0
        /*07f8*/ 	.word	0x00000004
        /*07fc*/ 	.word	0x00000000
        /*0800*/ 	.short	0x0101
        /*0802*/ 	.byte	0xff
	.zero		1


	//   ....[114]....
        /*0804*/ 	.word	0x000035f0
        /*0808*/ 	.word	0x000000ff
        /*080c*/ 	.word	0x000001e0
        /*0810*/ 	.short	0x010a
        /*0812*/ 	.byte	0x05
	.zero		1


	//   ....[115]....
        /*0814*/ 	.word	0x00003710
        /*0818*/ 	.word	0x00000000
        /*081c*/ 	.word	0x000001d0
        /*0820*/ 	.short	0x010a
        /*0822*/ 	.byte	0xff
	.zero		1


	//   ....[116]....
        /*0824*/ 	.word	0x00003820
        /*0828*/ 	.word	0x00000000
        /*082c*/ 	.word	0x00000000
        /*0830*/ 	.short	0x0101
        /*0832*/ 	.byte	0xff
	.zero		1


	//   ....[117]....
        /*0834*/ 	.word	0x000038b0
        /*0838*/ 	.word	0x000000ff
        /*083c*/ 	.word	0x000001e0
        /*0840*/ 	.short	0x0106
        /*0842*/ 	.byte	0x05
	.zero		1


	//   ....[118]....
        /*0844*/ 	.word	0x000038d0
        /*0848*/ 	.word	0x000000ff
        /*084c*/ 	.word	0x000001e0
        /*0850*/ 	.short	0x010a
        /*0852*/ 	.byte	0x05
	.zero		1


	//   ....[119]....
        /*0854*/ 	.word	0x00003960
        /*0858*/ 	.word	0x000000ff
        /*085c*/ 	.word	0x000001e0
        /*0860*/ 	.short	0x0106
        /*0862*/ 	.byte	0x04
	.zero		1


	//   ....[120]....
        /*0864*/ 	.word	0x000039a0
        /*0868*/ 	.word	0x00000000
        /*086c*/ 	.word	0x000001e0
        /*0870*/ 	.short	0x010a
        /*0872*/ 	.byte	0xff
	.zero		1


	//   ....[121]....
        /*0874*/ 	.word	0x00003ea0
        /*0878*/ 	.word	0x00000000
        /*087c*/ 	.word	0x000001d0
        /*0880*/ 	.short	0x010a
        /*0882*/ 	.byte	0xff
	.zero		1


	//   ....[122]....
        /*0884*/ 	.word	0x00003fa0
        /*0888*/ 	.word	0x00000003
        /*088c*/ 	.word	0x00000000
        /*0890*/ 	.short	0x0101
        /*0892*/ 	.byte	0xff
	.zero		1


	//   ....[123]....
        /*0894*/ 	.word	0x00003fb0
        /*0898*/ 	.word	0x000000ff
        /*089c*/ 	.word	0x00000000
        /*08a0*/ 	.short	0x010a
        /*08a2*/ 	.byte	0x04
	.zero		1


	//   ....[124]....
        /*08a4*/ 	.word	0x00004030
        /*08a8*/ 	.word	0x000000ff
        /*08ac*/ 	.word	0x00000210
        /*08b0*/ 	.short	0x010a
        /*08b2*/ 	.byte	0x08
	.zero		1


	//   ....[125]....
        /*08b4*/ 	.word	0x00004110
        /*08b8*/ 	.word	0x000000ff
        /*08bc*/ 	.word	0x00000000
        /*08c0*/ 	.short	0x010a
        /*08c2*/ 	.byte	0x07
	.zero		1


	//   ....[126]....
        /*08c4*/ 	.word	0x00004250
        /*08c8*/ 	.word	0x000000ff
        /*08cc*/ 	.word	0x00000000
        /*08d0*/ 	.short	0x010a
        /*08d2*/ 	.byte	0x04
	.zero		1


	//   ....[127]....
        /*08d4*/ 	.word	0x00004440
        /*08d8*/ 	.word	0x000000ff
        /*08dc*/ 	.word	0x00000000
        /*08e0*/ 	.short	0x010a
        /*08e2*/ 	.byte	0x05
	.zero		1


	//   ....[128]....
        /*08e4*/ 	.word	0x000044d0
        /*08e8*/ 	.word	0x000000ff
        /*08ec*/ 	.word	0x00000000
        /*08f0*/ 	.short	0x010a
        /*08f2*/ 	.byte	0x05
	.zero		1


	//   ....[129]....
        /*08f4*/ 	.word	0x00004560
        /*08f8*/ 	.word	0x000000ff
        /*08fc*/ 	.word	0x00000000
        /*0900*/ 	.short	0x010a
        /*0902*/ 	.byte	0x05
	.zero		1


	//   ....[130]....
        /*0904*/ 	.word	0x000045f0
        /*0908*/ 	.word	0x000000ff
        /*090c*/ 	.word	0x00000000
        /*0910*/ 	.short	0x010a
        /*0912*/ 	.byte	0x07
	.zero		1


	//   ....[131]....
        /*0914*/ 	.word	0x00004a30
        /*0918*/ 	.word	0x00000000
        /*091c*/ 	.word	0x000001d0
        /*0920*/ 	.short	0x010a
        /*0922*/ 	.byte	0xff
	.zero		1


	//   ....[132]....
        /*0924*/ 	.word	0x00004b20
        /*0928*/ 	.word	0x00000000
        /*092c*/ 	.word	0x00000000
        /*0930*/ 	.short	0x0101
        /*0932*/ 	.byte	0xff
	.zero		1


	//   ....[133]....
        /*0934*/ 	.word	0x00004e40
        /*0938*/ 	.word	0x000000ff
        /*093c*/ 	.word	0x000001c8
        /*0940*/ 	.short	0x010a
        /*0942*/ 	.byte	0x06
	.zero		1


	//   ....[134]....
        /*0944*/ 	.word	0x00004fc0
        /*0948*/ 	.word	0x000000ff
        /*094c*/ 	.word	0x000001b8
        /*0950*/ 	.short	0x010a
        /*0952*/ 	.byte	0x06
	.zero		1


	//   ....[135]....
        /*0954*/ 	.word	0x000052f0
        /*0958*/ 	.word	0x000000ff
        /*095c*/ 	.word	0x000001b0
        /*0960*/ 	.short	0x010b
        /*0962*/ 	.byte	0x06
	.zero		1


	//   ....[136]....
        /*0964*/ 	.word	0x00005310
        /*0968*/ 	.word	0x000000ff
        /*096c*/ 	.word	0x00000000
        /*0970*/ 	.short	0x0101
        /*0972*/ 	.byte	0x25
	.zero		1


	//   ....[137]....
        /*0974*/ 	.word	0x00005350
        /*0978*/ 	.word	0x00000000
        /*097c*/ 	.word	0x000001b8
        /*0980*/ 	.short	0x010a
        /*0982*/ 	.byte	0xff
	.zero		1


	//   ....[138]....
        /*0984*/ 	.word	0x000056b0
        /*0988*/ 	.word	0x00000000
        /*098c*/ 	.word	0x000001d0
        /*0990*/ 	.short	0x010a
        /*0992*/ 	.byte	0xff
	.zero		1


	//   ....[139]....
        /*0994*/ 	.word	0x000057c0
        /*0998*/ 	.word	0x00000000
        /*099c*/ 	.word	0x00000000
        /*09a0*/ 	.short	0x0101
        /*09a2*/ 	.byte	0xff
	.zero		1


	//   ....[140]....
        /*09a4*/ 	.word	0x00006170
        /*09a8*/ 	.word	0x000000ff
        /*09ac*/ 	.word	0x000001b0
        /*09b0*/ 	.short	0x010a
        /*09b2*/ 	.byte	0x2b
	.zero		1


	//   ....[141]....
        /*09b4*/ 	.word	0x00006190
        /*09b8*/ 	.word	0x0000005c
        /*09bc*/ 	.word	0x000001f0
        /*09c0*/ 	.short	0x010a
        /*09c2*/ 	.byte	0xff
	.zero		1


	//   ....[142]....
        /*09c4*/ 	.word	0x000062e0
        /*09c8*/ 	.word	0x000000ff
        /*09cc*/ 	.word	0x000001b0
        /*09d0*/ 	.short	0x010a
        /*09d2*/ 	.byte	0x2b
	.zero		1


	//   ....[143]....
        /*09d4*/ 	.word	0x000063c0
        /*09d8*/ 	.word	0x000000ff
        /*09dc*/ 	.word	0x00000000
        /*09e0*/ 	.short	0x0101
        /*09e2*/ 	.byte	0x04
	.zero		1


	//   ....[144]....
        /*09e4*/ 	.word	0x00006420
        /*09e8*/ 	.word	0x0000005c
        /*09ec*/ 	.word	0x000001f0
        /*09f0*/ 	.short	0x010a
        /*09f2*/ 	.byte	0xff
	.zero		1


	//   ....[145]....
        /*09f4*/ 	.word	0x000067f0
        /*09f8*/ 	.word	0x000000ff
        /*09fc*/ 	.word	0x00000000
        /*0a00*/ 	.short	0x0101
        /*0a02*/ 	.byte	0x05
	.zero		1


	//   ....[146]....
        /*0a04*/ 	.word	0x00007080
        /*0a08*/ 	.word	0x00000003
        /*0a0c*/ 	.word	0x00000240
        /*0a10*/ 	.short	0x010a
        /*0a12*/ 	.byte	0xff
	.zero		1


	//   ....[147]....
        /*0a14*/ 	.word	0x000070e0
        /*0a18*/ 	.word	0x00000002
        /*0a1c*/ 	.word	0x000000d8
        /*0a20*/ 	.short	0x010a
        /*0a22*/ 	.byte	0xff
	.zero		1


	//   ....[148]....
        /*0a24*/ 	.word	0x00007140
        /*0a28*/ 	.word	0x00000002
        /*0a2c*/ 	.word	0x000000d8
        /*0a30*/ 	.short	0x010a
        /*0a32*/ 	.byte	0xff
	.zero		1


	//   ....[149]....
        /*0a34*/ 	.word	0x00007190
        /*0a38*/ 	.word	0x00000002
        /*0a3c*/ 	.word	0x000001d0
        /*0a40*/ 	.short	0x010a
        /*0a42*/ 	.byte	0xff
	.zero		1


	//   ....[150]....
        /*0a44*/ 	.word	0x000071f0
        /*0a48*/ 	.word	0x00000000
        /*0a4c*/ 	.word	0x00000000
        /*0a50*/ 	.short	0x010a
        /*0a52*/ 	.byte	0xff
	.zero		1


	//   ....[151]....
        /*0a54*/ 	.word	0x00007250
        /*0a58*/ 	.word	0x00000000
        /*0a5c*/ 	.word	0x00000000
        /*0a60*/ 	.short	0x010a
        /*0a62*/ 	.byte	0xff
	.zero		1


	//   ....[152]....
        /*0a64*/ 	.word	0x000072b0
        /*0a68*/ 	.word	0x00000000
        /*0a6c*/ 	.word	0x00000000
        /*0a70*/ 	.short	0x010a
        /*0a72*/ 	.byte	0xff
	.zero		1


	//   ....[153]....
        /*0a74*/ 	.word	0x00007310
        /*0a78*/ 	.word	0x00000000
        /*0a7c*/ 	.word	0x00000000
        /*0a80*/ 	.short	0x010a
        /*0a82*/ 	.byte	0xff
	.zero		1


	//   ....[154]....
        /*0a84*/ 	.word	0x00007370
        /*0a88*/ 	.word	0x00000000
        /*0a8c*/ 	.word	0x00000000
        /*0a90*/ 	.short	0x010a
        /*0a92*/ 	.byte	0xff
	.zero		1


	//   ....[155]....
        /*0a94*/ 	.word	0x000073d0
        /*0a98*/ 	.word	0x00000000
        /*0a9c*/ 	.word	0x00000000
        /*0aa0*/ 	.short	0x010a
        /*0aa2*/ 	.byte	0xff
	.zero		1


	//   ....[156]....
        /*0aa4*/ 	.word	0x00007430
        /*0aa8*/ 	.word	0x00000000
        /*0aac*/ 	.word	0x00000000
        /*0ab0*/ 	.short	0x010a
        /*0ab2*/ 	.byte	0xff
	.zero		1


	//   ....[157]....
        /*0ab4*/ 	.word	0x00007490
        /*0ab8*/ 	.word	0x00000000
        /*0abc*/ 	.word	0x00000000
        /*0ac0*/ 	.short	0x010a
        /*0ac2*/ 	.byte	0xff
	.zero		1


	//   ....[158]....
        /*0ac4*/ 	.word	0x000074f0
        /*0ac8*/ 	.word	0x00000000
        /*0acc*/ 	.word	0x00000000
        /*0ad0*/ 	.short	0x010a
        /*0ad2*/ 	.byte	0xff
	.zero		1


	//   ....[159]....
        /*0ad4*/ 	.word	0x00007550
        /*0ad8*/ 	.word	0x00000000
        /*0adc*/ 	.word	0x00000000
        /*0ae0*/ 	.short	0x010a
        /*0ae2*/ 	.byte	0xff
	.zero		1


	//   ....[160]....
        /*0ae4*/ 	.word	0x000075b0
        /*0ae8*/ 	.word	0x00000000
        /*0aec*/ 	.word	0x00000000
        /*0af0*/ 	.short	0x010a
        /*0af2*/ 	.byte	0xff
	.zero		1


	//   ....[161]....
        /*0af4*/ 	.word	0x00007610
        /*0af8*/ 	.word	0x00000000
        /*0afc*/ 	.word	0x00000000
        /*0b00*/ 	.short	0x010a
        /*0b02*/ 	.byte	0xff
	.zero		1


	//   ....[162]....
        /*0b04*/ 	.word	0x00007670
        /*0b08*/ 	.word	0x00000000
        /*0b0c*/ 	.word	0x00000000
        /*0b10*/ 	.short	0x010a
        /*0b12*/ 	.byte	0xff
	.zero		1


	//   ....[163]....
        /*0b14*/ 	.word	0x000076d0
        /*0b18*/ 	.word	0x00000000
        /*0b1c*/ 	.word	0x00000000
        /*0b20*/ 	.short	0x010a
        /*0b22*/ 	.byte	0xff
	.zero		1


	//   ....[164]....
        /*0b24*/ 	.word	0x00007730
        /*0b28*/ 	.word	0x00000000
        /*0b2c*/ 	.word	0x00000000
        /*0b30*/ 	.short	0x010a
        /*0b32*/ 	.byte	0xff
	.zero		1


	//   ....[165]....
        /*0b34*/ 	.word	0x00007790
        /*0b38*/ 	.word	0x00000000
        /*0b3c*/ 	.word	0x00000000
        /*0b40*/ 	.short	0x010a
        /*0b42*/ 	.byte	0xff
	.zero		1


	//   ....[166]....
        /*0b44*/ 	.word	0x000077f0
        /*0b48*/ 	.word	0x00000000
        /*0b4c*/ 	.word	0x00000000
        /*0b50*/ 	.short	0x010a
        /*0b52*/ 	.byte	0xff
	.zero		1


	//   ....[167]....
        /*0b54*/ 	.word	0x00007850
        /*0b58*/ 	.word	0x00000000
        /*0b5c*/ 	.word	0x00000000
        /*0b60*/ 	.short	0x010a
        /*0b62*/ 	.byte	0xff
	.zero		1


	//   ....[168]....
        /*0b64*/ 	.word	0x000078b0
        /*0b68*/ 	.word	0x00000000
        /*0b6c*/ 	.word	0x00000000
        /*0b70*/ 	.short	0x010a
        /*0b72*/ 	.byte	0xff
	.zero		1


	//   ....[169]....
        /*0b74*/ 	.word	0x00007910
        /*0b78*/ 	.word	0x00000000
        /*0b7c*/ 	.word	0x00000000
        /*0b80*/ 	.short	0x010a
        /*0b82*/ 	.byte	0xff
	.zero		1


	//   ....[170]....
        /*0b84*/ 	.word	0x00007970
        /*0b88*/ 	.word	0x00000000
        /*0b8c*/ 	.word	0x00000000
        /*0b90*/ 	.short	0x010a
        /*0b92*/ 	.byte	0xff
	.zero		1


	//   ....[171]....
        /*0b94*/ 	.word	0x000079d0
        /*0b98*/ 	.word	0x00000000
        /*0b9c*/ 	.word	0x00000000
        /*0ba0*/ 	.short	0x010a
        /*0ba2*/ 	.byte	0xff
	.zero		1


	//   ....[172]....
        /*0ba4*/ 	.word	0x00007a30
        /*0ba8*/ 	.word	0x00000000
        /*0bac*/ 	.word	0x00000000
        /*0bb0*/ 	.short	0x010a
        /*0bb2*/ 	.byte	0xff
	.zero		1


	//   ....[173]....
        /*0bb4*/ 	.word	0x00007a90
        /*0bb8*/ 	.word	0x00000000
        /*0bbc*/ 	.word	0x00000000
        /*0bc0*/ 	.short	0x010a
        /*0bc2*/ 	.byte	0xff
	.zero		1


	//   ....[174]....
        /*0bc4*/ 	.word	0x00007af0
        /*0bc8*/ 	.word	0x00000000
        /*0bcc*/ 	.word	0x00000000
        /*0bd0*/ 	.short	0x010a
        /*0bd2*/ 	.byte	0xff
	.zero		1


	//   ....[175]....
        /*0bd4*/ 	.word	0x00007b50
        /*0bd8*/ 	.word	0x00000000
        /*0bdc*/ 	.word	0x00000000
        /*0be0*/ 	.short	0x010a
        /*0be2*/ 	.byte	0xff
	.zero		1


	//   ....[176]....
        /*0be4*/ 	.word	0x00007ba0
        /*0be8*/ 	.word	0x00000000
        /*0bec*/ 	.word	0x00000230
        /*0bf0*/ 	.short	0x010a
        /*0bf2*/ 	.byte	0xff
	.zero		1


	//   ....[177]....
        /*0bf4*/ 	.word	0x00007c00
        /*0bf8*/ 	.word	0x00000000
        /*0bfc*/ 	.word	0x000001e0
        /*0c00*/ 	.short	0x010a
        /*0c02*/ 	.byte	0xff
	.zero		1


	//   ....[178]....
        /*0c04*/ 	.word	0x00007c50
        /*0c08*/ 	.word	0x00000000
        /*0c0c*/ 	.word	0x000001d0
        /*0c10*/ 	.short	0x010a
        /*0c12*/ 	.byte	0xff
	.zero		1


	//   ....[179]....
        /*0c14*/ 	.word	0x00007cb0
        /*0c18*/ 	.word	0x00000000
        /*0c1c*/ 	.word	0x000001e0
        /*0c20*/ 	.short	0x010a
        /*0c22*/ 	.byte	0xff
	.zero		1


	//   ....[180]....
        /*0c24*/ 	.word	0x00007d00
        /*0c28*/ 	.word	0x00000000
        /*0c2c*/ 	.word	0x000001d0
        /*0c30*/ 	.short	0x010a
        /*0c32*/ 	.byte	0xff
	.zero		1


	//   ....[181]....
        /*0c34*/ 	.word	0x00007d60
        /*0c38*/ 	.word	0x00000003
        /*0c3c*/ 	.word	0x00000210
        /*0c40*/ 	.short	0x010a
        /*0c42*/ 	.byte	0xff
	.zero		1


	//   ....[182]....
        /*0c44*/ 	.word	0x00007dc0
        /*0c48*/ 	.word	0x00000000
        /*0c4c*/ 	.word	0x00000000
        /*0c50*/ 	.short	0x010a
        /*0c52*/ 	.byte	0xff
	.zero		1


	//   ....[183]....
        /*0c54*/ 	.word	0x00007e20
        /*0c58*/ 	.word	0x00000000
        /*0c5c*/ 	.word	0x00000000
        /*0c60*/ 	.short	0x010a
        /*0c62*/ 	.byte	0xff
	.zero		1


	//   ....[184]....
        /*0c64*/ 	.word	0x00007e80
        /*0c68*/ 	.word	0x00000000
        /*0c6c*/ 	.word	0x00000000
        /*0c70*/ 	.short	0x010a
        /*0c72*/ 	.byte	0xff
	.zero		1


	//   ....[185]....
        /*0c74*/ 	.word	0x00007ee0
        /*0c78*/ 	.word	0x00000000
        /*0c7c*/ 	.word	0x00000000
        /*0c80*/ 	.short	0x010a
        /*0c82*/ 	.byte	0xff
	.zero		1


	//   ....[186]....
        /*0c84*/ 	.word	0x00007f40
        /*0c88*/ 	.word	0x00000000
        /*0c8c*/ 	.word	0x00000000
        /*0c90*/ 	.short	0x010a
        /*0c92*/ 	.byte	0xff
	.zero		1


	//   ....[187]....
        /*0c94*/ 	.word	0x00007f90
        /*0c98*/ 	.word	0x00000000
        /*0c9c*/ 	.word	0x000001d0
        /*0ca0*/ 	.short	0x010a
        /*0ca2*/ 	.byte	0xff
	.zero		1


	//   ....[188]....
        /*0ca4*/ 	.word	0x00007ff0
        /*0ca8*/ 	.word	0x00000000
        /*0cac*/ 	.word	0x000001c8
        /*0cb0*/ 	.short	0x010a
        /*0cb2*/ 	.byte	0xff
	.zero		1


	//   ....[189]....
        /*0cb4*/ 	.word	0x00008050
        /*0cb8*/ 	.word	0x00000003
        /*0cbc*/ 	.word	0x000001b8
        /*0cc0*/ 	.short	0x010a
        /*0cc2*/ 	.byte	0xff
	.zero		1


	//   ....[190]....
        /*0cc4*/ 	.word	0x000080a0
        /*0cc8*/ 	.word	0x00000000
        /*0ccc*/ 	.word	0x000001d0
        /*0cd0*/ 	.short	0x010a
        /*0cd2*/ 	.byte	0xff
	.zero		1


	//   ....[191]....
        /*0cd4*/ 	.word	0x00008100
        /*0cd8*/ 	.word	0x00000000
        /*0cdc*/ 	.word	0x000001b0
        /*0ce0*/ 	.short	0x010a
        /*0ce2*/ 	.byte	0xff
	.zero		1


	//   ....[192]....
        /*0ce4*/ 	.word	0x00008150
        /*0ce8*/ 	.word	0x0000005c
        /*0cec*/ 	.word	0x000001f0
        /*0cf0*/ 	.short	0x010a
        /*0cf2*/ 	.byte	0xff
	.zero		1


	//----- nvinfo : EIATTR_NUM_MBARRIERS
	.align		4
.L_47:
        /*0cf4*/ 	.byte	0x03, 0x38
        /*0cf6*/ 	.short	0x004a


	//----- nvinfo : EIATTR_EXIT_INSTR_OFFSETS
	.align		4
        /*0cf8*/ 	.byte	0x04, 0x1c
        /*0cfa*/ 	.short	(.L_49 - .L_48)


	//   ....[0]....
.L_48:
        /*0cfc*/ 	.word	0x00003480


	//   ....[1]....
        /*0d00*/ 	.word	0x00003970


	//   ....[2]....
        /*0d04*/ 	.word	0x000039d0


	//   ....[3]....
        /*0d08*/ 	.word	0x00004850


	//   ....[4]....
        /*0d0c*/ 	.word	0x00005380


	//   ....[5]....
        /*0d10*/ 	.word	0x000053c0


	//   ....[6]....
        /*0d14*/ 	.word	0x00007070


	//----- nvinfo : EIATTR_MAX_THREADS
	.align		4
.L_49:
        /*0d18*/ 	.byte	0x04, 0x05
        /*0d1a*/ 	.short	(.L_51 - .L_50)
.L_50:
        /*0d1c*/ 	.word	0x00000100
        /*0d20*/ 	.word	0x00000001
        /*0d24*/ 	.word	0x00000001


	//----- nvinfo : EIATTR_CRS_STACK_SIZE
	.align		4
.L_51:
        /*0d28*/ 	.byte	0x04, 0x1e
        /*0d2a*/ 	.short	(.L_53 - .L_52)
.L_52:
        /*0d2c*/ 	.word	0x00000000


	//----- nvinfo : EIATTR_CBANK_PARAM_SIZE
	.align		4
.L_53:
        /*0d30*/ 	.byte	0x03, 0x19
        /*0d32*/ 	.short	0x0800


	//----- nvinfo : EIATTR_PARAM_CBANK
	.align		4
        /*0d34*/ 	.byte	0x04, 0x0a
        /*0d36*/ 	.short	(.L_55 - .L_54)
	.align		4
.L_54:
        /*0d38*/ 	.word	index@(.nv.constant0._ZN7cutlass13device_kernelINS_4gemm6kernel13GemmUniversalIN4cute5tupleIJiiiiEEENS1_10collective13CollectiveMmaINS1_35MainloopSm100TmaUmmaWarpSpecializedILi27ELi2ELi4ENS5_IJNS4_1CILi1EEESB_SB_EEEEENS5_IJNSA_ILi64EEESE_SE_EEENS_12float_e5m2_tENS5_IJlSB_lEEENS_12float_e4m3_tESH_NS4_8TiledMMAINS4_8MMA_AtomIJNS4_10MMA_TraitsINS4_19SM100_MMA_F8F6F4_SSEJSG_SI_fSE_SE_NS4_17integral_constantINS4_4UMMA5MajorELSP_0EEESQ_NSN_INSO_7ScaleInELSR_0EEESS_EEEEEENS4_6LayoutISC_NS5_IJNSA_ILi0EEESW_SW_EEEEENS5_IJNS4_10UnderscoreESZ_SZ_EEEEENS4_13SM90_TMA_LOADENS4_14ComposedLayoutINS4_7SwizzleILi2ELi4ELi3EEENS4_18smem_ptr_flag_bitsILi8EEENSV_INS5_IJNSA_ILi8EEESE_EEENS5_IJSE_SB_EEEEEEEvNS4_8identityES12_S1C_vS1D_EENS_8epilogue10collective18CollectiveEpilogueINS1F_23Sm100TmaWarpSpecializedILi1ELi1ELi32ELb0ELb0EEEJSF_NS5_IJNSV_ISE_SB_EES1K_EEESG_SH_SG_SH_NS1F_6fusion15FusionCallbacksIS1J_NS1M_17LinearCombinationISG_fSG_fLNS_15FloatRoundStyleE2EEESF_S1L_JEEENS4_5SM1004TMEM4LOAD26SM100_TMEM_LOAD_16dp32b32xES12_S1C_NS4_39AutoVectorizingCopyWithAssumedAlignmentILi128EEENS4_14SM90_TMA_STOREES1C_S1X_S1X_EEEvvEEEEvNT_6ParamsE)
        /*0d3c*/ 	.short	0x0380
        /*0d3e*/ 	.short	0x0800


	//----- nvinfo : EIATTR_SW_WAR
	.align		4
.L_55:
        /*0d40*/ 	.byte	0x04, 0x36
        /*0d42*/ 	.short	(.L_57 - .L_56)
.L_56:
        /*0d44*/ 	.word	0x00000008
.L_57:


//--------------------- .nv.callgraph             --------------------------
	.section	.nv.callgraph,"",@"SHT_CUDA_CALLGRAPH"
	.align	4
	.sectionentsize	8
	.align		4
        /*0000*/ 	.word	0x00000000
	.align		4
        /*0004*/ 	.word	0xffffffff
	.align		4
        /*0008*/ 	.word	index@(_ZN7cutlass13device_kernelINS_4gemm6kernel13GemmUniversalIN4cute5tupleIJiiiiEEENS1_10collective13CollectiveMmaINS1_35MainloopSm100TmaUmmaWarpSpecializedILi27ELi2ELi4ENS5_IJNS4_1CILi1EEESB_SB_EEEEENS5_IJNSA_ILi64EEESE_SE_EEENS_12float_e5m2_tENS5_IJlSB_lEEENS_12float_e4m3_tESH_NS4_8TiledMMAINS4_8MMA_AtomIJNS4_10MMA_TraitsINS4_19SM100_MMA_F8F6F4_SSEJSG_SI_fSE_SE_NS4_17integral_constantINS4_4UMMA5MajorELSP_0EEESQ_NSN_INSO_7ScaleInELSR_0EEESS_EEEEEENS4_6LayoutISC_NS5_IJNSA_ILi0EEESW_SW_EEEEENS5_IJNS4_10UnderscoreESZ_SZ_EEEEENS4_13SM90_TMA_LOADENS4_14ComposedLayoutINS4_7SwizzleILi2ELi4ELi3EEENS4_18smem_ptr_flag_bitsILi8EEENSV_INS5_IJNSA_ILi8EEESE_EEENS5_IJSE_SB_EEEEEEEvNS4_8identityES12_S1C_vS1D_EENS_8epilogue10collective18CollectiveEpilogueINS1F_23Sm100TmaWarpSpecializedILi1ELi1ELi32ELb0ELb0EEEJSF_NS5_IJNSV_ISE_SB_EES1K_EEESG_SH_SG_SH_NS1F_6fusion15FusionCallbacksIS1J_NS1M_17LinearCombinationISG_fSG_fLNS_15FloatRoundStyleE2EEESF_S1L_JEEENS4_5SM1004TMEM4LOAD26SM100_TMEM_LOAD_16dp32b32xES12_S1C_NS4_39AutoVectorizingCopyWithAssumedAlignmentILi128EEENS4_14SM90_TMA_STOREES1C_S1X_S1X_EEEvvEEEEvNT_6ParamsE)
	.align		4
        /*000c*/ 	.word	index@(__assertfail)
	.align		4
        /*0010*/ 	.word	0x00000000
	.align		4
        /*0014*/ 	.word	0xfffffffe
	.align		4
        /*0018*/ 	.word	0x00000000
	.align		4
        /*001c*/ 	.word	0xfffffffd
	.align		4
        /*0020*/ 	.word	0x00000000
	.align		4
        /*0024*/ 	.word	0xfffffffc


//--------------------- .nv.constant4             --------------------------
	.section	.nv.constant4,"a",@progbits
	.align	8
	.align		8
.nv.constant4:
        /*0000*/ 	.dword	__assertfail
	.align		8
        /*0008*/ 	.dword	__unnamed_1
	.align		8
        /*0010*/ 	.dword	__unnamed_2
	.align		8
        /*0018*/ 	.dword	_ZN40_INTERNAL_57d4009b_4_k_cu_d3e7f3b5_247814cuda3std3__45__cpo5beginE
	.align		8
        /*0020*/ 	.dword	_ZN40_INTERNAL_57d4009b_4_k_cu_d3e7f3b5_247814cuda3std3__45__cpo3endE
	.align		8
        /*0028*/ 	.dword	_ZN40_INTERNAL_57d4009b_4_k_cu_d3e7f3b5_247814cuda3std3__45__cpo6cbeginE
	.align		8
        /*0030*/ 	.dword	_ZN40_INTERNAL_57d4009b_4_k_cu_d3e7f3b5_247814cuda3std3__45__cpo4cendE
	.align		8
        /*0038*/ 	.dword	_ZN40_INTERNAL_57d4009b_4_k_cu_d3e7f3b5_247814cuda3std3__442_GLOBAL__N__57d4009b_4_k_cu_d3e7f3b5_247816ignoreE
	.align		8
        /*0040*/ 	.dword	_ZN40_INTERNAL_57d4009b_4_k_cu_d3e7f3b5_247814cuda3std3__419piecewise_constructE
	.align		8
        /*0048*/ 	.dword	_ZN40_INTERNAL_57d4009b_4_k_cu_d3e7f3b5_247814cuda3std3__48in_placeE
	.align		8
        /*0050*/ 	.dword	_ZN40_INTERNAL_57d4009b_4_k_cu_d3e7f3b5_247814cuda3std6ranges3__45__cpo4swapE
	.align		8
        /*0058*/ 	.dword	_ZN40_INTERNAL_57d4009b_4_k_cu_d3e7f3b5_247814cuda3std6ranges3__45__cpo9iter_moveE
	.align		8
        /*0060*/ 	.dword	_ZN40_INTERNAL_57d4009b_4_k_cu_d3e7f3b5_247814cute7productE
	.align		8
        /*0068*/ 	.dword	_ZN40_INTERNAL_57d4009b_4_k_cu_d3e7f3b5_247814cute1_E
	.align		8
        /*0070*/ 	.dword	$str$25
	.align		8
        /*0078*/ 	.dword	$str$26
	.align		8
        /*0080*/ 	.dword	$str$27
	.align		8
        /*0088*/ 	.dword	$str$28


//--------------------- .text._ZN7cutlass13device_kernelINS_4gemm6kernel13GemmUniversalIN4cute5tupleIJiiiiEEENS1_10collective13CollectiveMmaINS1_35MainloopSm100TmaUmmaWarpSpecializedILi27ELi2ELi4ENS5_IJNS4_1CILi1EEESB_SB_EEEEENS5_IJNSA_ILi64EEESE_SE_EEENS_12float_e5m2_tENS5_IJlSB_lEEENS_12float_e4m3_tESH_NS4_8TiledMMAINS4_8MMA_AtomIJNS4_10MMA_TraitsINS4_19SM100_MMA_F8F6F4_SSEJSG_SI_fSE_SE_NS4_17integral_constantINS4_4UMMA5MajorELSP_0EEESQ_NSN_INSO_7ScaleInELSR_0EEESS_EEEEEENS4_6LayoutISC_NS5_IJNSA_ILi0EEESW_SW_EEEEENS5_IJNS4_10UnderscoreESZ_SZ_EEEEENS4_13SM90_TMA_LOADENS4_14ComposedLayoutINS4_7SwizzleILi2ELi4ELi3EEENS4_18smem_ptr_flag_bitsILi8EEENSV_INS5_IJNSA_ILi8EEESE_EEENS5_IJSE_SB_EEEEEEEvNS4_8identityES12_S1C_vS1D_EENS_8epilogue10collective18CollectiveEpilogueINS1F_23Sm100TmaWarpSpecializedILi1ELi1ELi32ELb0ELb0EEEJSF_NS5_IJNSV_ISE_SB_EES1K_EEESG_SH_SG_SH_NS1F_6fusion15FusionCallbacksIS1J_NS1M_17LinearCombinationISG_fSG_fLNS_15FloatRoundStyleE2EEESF_S1L_JEEENS4_5SM1004TMEM4LOAD26SM100_TMEM_LOAD_16dp32b32xES12_S1C_NS4_39AutoVectorizingCopyWithAssumedAlignmentILi128EEENS4_14SM90_TMA_STOREES1C_S1X_S1X_EEEvvEEEEvNT_6ParamsE --------------------------
	.section	.text._ZN7cutlass13device_kernelINS_4gemm6kernel13GemmUniversalIN4cute5tupleIJiiiiEEENS1_10collective13CollectiveMmaINS1_35MainloopSm100TmaUmmaWarpSpecializedILi27ELi2ELi4ENS5_IJNS4_1CILi1EEESB_SB_EEEEENS5_IJNSA_ILi64EEESE_SE_EEENS_12float_e5m2_tENS5_IJlSB_lEEENS_12float_e4m3_tESH_NS4_8TiledMMAINS4_8MMA_AtomIJNS4_10MMA_TraitsINS4_19SM100_MMA_F8F6F4_SSEJSG_SI_fSE_SE_NS4_17integral_constantINS4_4UMMA5MajorELSP_0EEESQ_NSN_INSO_7ScaleInELSR_0EEESS_EEEEEENS4_6LayoutISC_NS5_IJNSA_ILi0EEESW_SW_EEEEENS5_IJNS4_10UnderscoreESZ_SZ_EEEEENS4_13SM90_TMA_LOADENS4_14ComposedLayoutINS4_7SwizzleILi2ELi4ELi3EEENS4_18smem_ptr_flag_bitsILi8EEENSV_INS5_IJNSA_ILi8EEESE_EEENS5_IJSE_SB_EEEEEEEvNS4_8identityES12_S1C_vS1D_EENS_8epilogue10collective18CollectiveEpilogueINS1F_23Sm100TmaWarpSpecializedILi1ELi1ELi32ELb0ELb0EEEJSF_NS5_IJNSV_ISE_SB_EES1K_EEESG_SH_SG_SH_NS1F_6fusion15FusionCallbacksIS1J_NS1M_17LinearCombinationISG_fSG_fLNS_15FloatRoundStyleE2EEESF_S1L_JEEENS4_5SM1004TMEM4LOAD26SM100_TMEM_LOAD_16dp32b32xES12_S1C_NS4_39AutoVectorizingCopyWithAssumedAlignmentILi128EEENS4_14SM90_TMA_STOREES1C_S1X_S1X_EEEvvEEEEvNT_6ParamsE,"ax",@progbits
	.align	128
.text._ZN7cutlass13device_kernelINS_4gemm6kernel13GemmUniversalIN4cute5tupleIJiiiiEEENS1_10collective13CollectiveMmaINS1_35MainloopSm100TmaUmmaWarpSpecializedILi27ELi2ELi4ENS5_IJNS4_1CILi1EEESB_SB_EEEEENS5_IJNSA_ILi64EEESE_SE_EEENS_12float_e5m2_tENS5_IJlSB_lEEENS_12float_e4m3_tESH_NS4_8TiledMMAINS4_8MMA_AtomIJNS4_10MMA_TraitsINS4_19SM100_MMA_F8F6F4_SSEJSG_SI_fSE_SE_NS4_17integral_constantINS4_4UMMA5MajorELSP_0EEESQ_NSN_INSO_7ScaleInELSR_0EEESS_EEEEEENS4_6LayoutISC_NS5_IJNSA_ILi0EEESW_SW_EEEEENS5_IJNS4_10UnderscoreESZ_SZ_EEEEENS4_13SM90_TMA_LOADENS4_14ComposedLayoutINS4_7SwizzleILi2ELi4ELi3EEENS4_18smem_ptr_flag_bitsILi8EEENSV_INS5_IJNSA_ILi8EEESE_EEENS5_IJSE_SB_EEEEEEEvNS4_8identityES12_S1C_vS1D_EENS_8epilogue10collective18CollectiveEpilogueINS1F_23Sm100TmaWarpSpecializedILi1ELi1ELi32ELb0ELb0EEEJSF_NS5_IJNSV_ISE_SB_EES1K_EEESG_SH_SG_SH_NS1F_6fusion15FusionCallbacksIS1J_NS1M_17LinearCombinationISG_fSG_fLNS_15FloatRoundStyleE2EEESF_S1L_JEEENS4_5SM1004TMEM4LOAD26SM100_TMEM_LOAD_16dp32b32xES12_S1C_NS4_39AutoVectorizingCopyWithAssumedAlignmentILi128EEENS4_14SM90_TMA_STOREES1C_S1X_S1X_EEEvvEEEEvNT_6ParamsE:
        .type           _ZN7cutlass13device_kernelINS_4gemm6kernel13GemmUniversalIN4cute5tupleIJiiiiEEENS1_10collective13CollectiveMmaINS1_35MainloopSm100TmaUmmaWarpSpecializedILi27ELi2ELi4ENS5_IJNS4_1CILi1EEESB_SB_EEEEENS5_IJNSA_ILi64EEESE_SE_EEENS_12float_e5m2_tENS5_IJlSB_lEEENS_12float_e4m3_tESH_NS4_8TiledMMAINS4_8MMA_AtomIJNS4_10MMA_TraitsINS4_19SM100_MMA_F8F6F4_SSEJSG_SI_fSE_SE_NS4_17integral_constantINS4_4UMMA5MajorELSP_0EEESQ_NSN_INSO_7ScaleInELSR_0EEESS_EEEEEENS4_6LayoutISC_NS5_IJNSA_ILi0EEESW_SW_EEEEENS5_IJNS4_10UnderscoreESZ_SZ_EEEEENS4_13SM90_TMA_LOADENS4_14ComposedLayoutINS4_7SwizzleILi2ELi4ELi3EEENS4_18smem_ptr_flag_bitsILi8EEENSV_INS5_IJNSA_ILi8EEESE_EEENS5_IJSE_SB_EEEEEEEvNS4_8identityES12_S1C_vS1D_EENS_8epilogue10collective18CollectiveEpilogueINS1F_23Sm100TmaWarpSpecializedILi1ELi1ELi32ELb0ELb0EEEJSF_NS5_IJNSV_ISE_SB_EES1K_EEESG_SH_SG_SH_NS1F_6fusion15FusionCallbacksIS1J_NS1M_17LinearCombinationISG_fSG_fLNS_15FloatRoundStyleE2EEESF_S1L_JEEENS4_5SM1004TMEM4LOAD26SM100_TMEM_LOAD_16dp32b32xES12_S1C_NS4_39AutoVectorizingCopyWithAssumedAlignmentILi128EEENS4_14SM90_TMA_STOREES1C_S1X_S1X_EEEvvEEEEvNT_6ParamsE,@function
        .size           _ZN7cutlass13device_kernelINS_4gemm6kernel13GemmUniversalIN4cute5tupleIJiiiiEEENS1_10collective13CollectiveMmaINS1_35MainloopSm100TmaUmmaWarpSpecializedILi27ELi2ELi4ENS5_IJNS4_1CILi1EEESB_SB_EEEEENS5_IJNSA_ILi64EEESE_SE_EEENS_12float_e5m2_tENS5_IJlSB_lEEENS_12float_e4m3_tESH_NS4_8TiledMMAINS4_8MMA_AtomIJNS4_10MMA_TraitsINS4_19SM100_MMA_F8F6F4_SSEJSG_SI_fSE_SE_NS4_17integral_constantINS4_4UMMA5MajorELSP_0EEESQ_NSN_INSO_7ScaleInELSR_0EEESS_EEEEEENS4_6LayoutISC_NS5_IJNSA_ILi0EEESW_SW_EEEEENS5_IJNS4_10UnderscoreESZ_SZ_EEEEENS4_13SM90_TMA_LOADENS4_14ComposedLayoutINS4_7SwizzleILi2ELi4ELi3EEENS4_18smem_ptr_flag_bitsILi8EEENSV_INS5_IJNSA_ILi8EEESE_EEENS5_IJSE_SB_EEEEEEEvNS4_8identityES12_S1C_vS1D_EENS_8epilogue10collective18CollectiveEpilogueINS1F_23Sm100TmaWarpSpecializedILi1ELi1ELi32ELb0ELb0EEEJSF_NS5_IJNSV_ISE_SB_EES1K_EEESG_SH_SG_SH_NS1F_6fusion15FusionCallbacksIS1J_NS1M_17LinearCombinationISG_fSG_fLNS_15FloatRoundStyleE2EEESF_S1L_JEEENS4_5SM1004TMEM4LOAD26SM100_TMEM_LOAD_16dp32b32xES12_S1C_NS4_39AutoVectorizingCopyWithAssumedAlignmentILi128EEENS4_14SM90_TMA_STOREES1C_S1X_S1X_EEEvvEEEEvNT_6ParamsE,(.L_x_198 - _ZN7cutlass13device_kernelINS_4gemm6kernel13GemmUniversalIN4cute5tupleIJiiiiEEENS1_10collective13CollectiveMmaINS1_35MainloopSm100TmaUmmaWarpSpecializedILi27ELi2ELi4ENS5_IJNS4_1CILi1EEESB_SB_EEEEENS5_IJNSA_ILi64EEESE_SE_EEENS_12float_e5m2_tENS5_IJlSB_lEEENS_12float_e4m3_tESH_NS4_8TiledMMAINS4_8MMA_AtomIJNS4_10MMA_TraitsINS4_19SM100_MMA_F8F6F4_SSEJSG_SI_fSE_SE_NS4_17integral_constantINS4_4UMMA5MajorELSP_0EEESQ_NSN_INSO_7ScaleInELSR_0EEESS_EEEEEENS4_6LayoutISC_NS5_IJNSA_ILi0EEESW_SW_EEEEENS5_IJNS4_10UnderscoreESZ_SZ_EEEEENS4_13SM90_TMA_LOADENS4_14ComposedLayoutINS4_7SwizzleILi2ELi4ELi3EEENS4_18smem_ptr_flag_bitsILi8EEENSV_INS5_IJNSA_ILi8EEESE_EEENS5_IJSE_SB_EEEEEEEvNS4_8identityES12_S1C_vS1D_EENS_8epilogue10collective18CollectiveEpilogueINS1F_23Sm100TmaWarpSpecializedILi1ELi1ELi32ELb0ELb0EEEJSF_NS5_IJNSV_ISE_SB_EES1K_EEESG_SH_SG_SH_NS1F_6fusion15FusionCallbacksIS1J_NS1M_17LinearCombinationISG_fSG_fLNS_15FloatRoundStyleE2EEESF_S1L_JEEENS4_5SM1004TMEM4LOAD26SM100_TMEM_LOAD_16dp32b32xES12_S1C_NS4_39AutoVectorizingCopyWithAssumedAlignmentILi128EEENS4_14SM90_TMA_STOREES1C_S1X_S1X_EEEvvEEEEvNT_6ParamsE)
        .other          _ZN7cutlass13device_kernelINS_4gemm6kernel13GemmUniversalIN4cute5tupleIJiiiiEEENS1_10collective13CollectiveMmaINS1_35MainloopSm100TmaUmmaWarpSpecializedILi27ELi2ELi4ENS5_IJNS4_1CILi1EEESB_SB_EEEEENS5_IJNSA_ILi64EEESE_SE_EEENS_12float_e5m2_tENS5_IJlSB_lEEENS_12float_e4m3_tESH_NS4_8TiledMMAINS4_8MMA_AtomIJNS4_10MMA_TraitsINS4_19SM100_MMA_F8F6F4_SSEJSG_SI_fSE_SE_NS4_17integral_constantINS4_4UMMA5MajorELSP_0EEESQ_NSN_INSO_7ScaleInELSR_0EEESS_EEEEEENS4_6LayoutISC_NS5_IJNSA_ILi0EEESW_SW_EEEEENS5_IJNS4_10UnderscoreESZ_SZ_EEEEENS4_13SM90_TMA_LOADENS4_14ComposedLayoutINS4_7SwizzleILi2ELi4ELi3EEENS4_18smem_ptr_flag_bitsILi8EEENSV_INS5_IJNSA_ILi8EEESE_EEENS5_IJSE_SB_EEEEEEEvNS4_8identityES12_S1C_vS1D_EENS_8epilogue10collective18CollectiveEpilogueINS1F_23Sm100TmaWarpSpecializedILi1ELi1ELi32ELb0ELb0EEEJSF_NS5_IJNSV_ISE_SB_EES1K_EEESG_SH_SG_SH_NS1F_6fusion15FusionCallbacksIS1J_NS1M_17LinearCombinationISG_fSG_fLNS_15FloatRoundStyleE2EEESF_S1L_JEEENS4_5SM1004TMEM4LOAD26SM100_TMEM_LOAD_16dp32b32xES12_S1C_NS4_39AutoVectorizingCopyWithAssumedAlignmentILi128EEENS4_14SM90_TMA_STOREES1C_S1X_S1X_EEEvvEEEEvNT_6ParamsE,@"STO_CUDA_ENTRY STV_DEFAULT"
_ZN7cutlass13device_kernelINS_4gemm6kernel13GemmUniversalIN4cute5tupleIJiiiiEEENS1_10collective13CollectiveMmaINS1_35MainloopSm100TmaUmmaWarpSpecializedILi27ELi2ELi4ENS5_IJNS4_1CILi1EEESB_SB_EEEEENS5_IJNSA_ILi64EEESE_SE_EEENS_12float_e5m2_tENS5_IJlSB_lEEENS_12float_e4m3_tESH_NS4_8TiledMMAINS4_8MMA_AtomIJNS4_10MMA_TraitsINS4_19SM100_MMA_F8F6F4_SSEJSG_SI_fSE_SE_NS4_17integral_constantINS4_4UMMA5MajorELSP_0EEESQ_NSN_INSO_7ScaleInELSR_0EEESS_EEEEEENS4_6LayoutISC_NS5_IJNSA_ILi0EEESW_SW_EEEEENS5_IJNS4_10UnderscoreESZ_SZ_EEEEENS4_13SM90_TMA_LOADENS4_14ComposedLayoutINS4_7SwizzleILi2ELi4ELi3EEENS4_18smem_ptr_flag_bitsILi8EEENSV_INS5_IJNSA_ILi8EEESE_EEENS5_IJSE_SB_EEEEEEEvNS4_8identityES12_S1C_vS1D_EENS_8epilogue10collective18CollectiveEpilogueINS1F_23Sm100TmaWarpSpecializedILi1ELi1ELi32ELb0ELb0EEEJSF_NS5_IJNSV_ISE_SB_EES1K_EEESG_SH_SG_SH_NS1F_6fusion15FusionCallbacksIS1J_NS1M_17LinearCombinationISG_fSG_fLNS_15FloatRoundStyleE2EEESF_S1L_JEEENS4_5SM1004TMEM4LOAD26SM100_TMEM_LOAD_16dp32b32xES12_S1C_NS4_39AutoVectorizingCopyWithAssumedAlignmentILi128EEENS4_14SM90_TMA_STOREES1C_S1X_S1X_EEEvvEEEEvNT_6ParamsE:
[----:B------:R-:W1:Y:S01]  /*0000*/  LDC R1, c[0x0][0x37c] ;  /* 0x0000df00ff017b82 */ /* 0x000e620000000800 */
[----:B------:R-:W2:Y:S01]  /*0010*/  S2R R101, SR_TID.X ;  /* 0x0000000000657919 */ /* 0x000ea20000002100 */
[----:B------:R-:W3:Y:S01]  /*0020*/  LDCU.64 UR4, c[0x0][0x890] ;  /* 0x00011200ff0477ac */ /* 0x000ee20008000a00 */
[----:B------:R-:W-:Y:S02]  /*0030*/  PRMT R96, RZ, 0x7610, R96 ;  /* 0x00007610ff607816 */ /* 0x000fe40000000060 */
[----:B------:R-:W-:Y:S01]  /*0040*/  ELECT P5, URZ, PT ;  /* 0x0000000000ff782f */ /* 0x000fe200038a0000 */
[----:B------:R-:W4:Y:S01]  /*0050*/  LDCU.64 UR40, c[0x0][0x358] ;  /* 0x00006b00ff2877ac */ /* 0x000f220008000a00 */
[----:B---3--:R-:W-:-:S04]  /*0060*/  UISETP.NE.U32.AND UP0, UPT, UR4, URZ, UPT ;  /* 0x000000ff0400728c */ /* 0x008fc8000bf05070 */
[----:B------:R-:W-:Y:S01]  /*0070*/  UISETP.NE.AND.EX UP0, UPT, UR5, URZ, UPT, UP0 ;  /* 0x000000ff0500728c */ /* 0x000fe2000bf05300 */
[----:B--2---:R-:W-:-:S05]  /*0080*/  SHF.R.U32.HI R104, RZ, 0x5, R101 ;  /* 0x00000005ff687819 */ /* 0x004fca0000011665 */
[----:B------:R-:W2:Y:S02]  /*0090*/  SHFL.IDX PT, R0, R104, RZ, 0x1f ;  /* 0x00001fff68007589 */ /* 0x000ea400000e0000 */
[----:B--2---:R-:W-:Y:S01]  /*00a0*/  R2UR UR8, R0 ;  /* 0x00000000000872ca */ /* 0x004fe200000e0000 */
[----:B-1--4-:R-:W-:-:S14]  /*00b0*/  BRA.U UP0, `(.L_x_0) ;  /* 0x00000001002c7547 */ /* 0x012fdc000b800000 */
[----:B------:R-:W1:Y:S02]  /*00c0*/  LDCU.64 UR6, c[0x0][0x888] ;  /* 0x00011100ff0677ac */ /* 0x000e640008000a00 */
[----:B-1----:R-:W-:-:S04]  /*00d0*/  UISETP.NE.U32.AND UP0, UPT, UR6, URZ, UPT ;  /* 0x000000ff0600728c */ /* 0x002fc8000bf05070 */
[----:B------:R-:W-:-:S09]  /*00e0*/  UISETP.NE.AND.EX UP0, UPT, UR7, URZ, UPT, UP0 ;  /* 0x000000ff0700728c */ /* 0x000fd2000bf05300 */
[----:B------:R-:W-:Y:S05]  /*00f0*/  BRA.U !UP0, `(.L_x_1) ;  /* 0x0000000108107547 */ /* 0x000fea000b800000 */
[----:B------:R-:W1:Y:S02]  /*0100*/  LDC.64 R2, c[0x0][0x888] ;  /* 0x00022200ff027b82 */ /* 0x000e640000000a00 */
[----:B-1----:R1:W5:Y:S01]  /*0110*/  LDG.E R49, desc[UR40][R2.64] ;  /* 0x0000002802317981 */ /* 0x002362000c1e1900 */
[----:B------:R-:W-:Y:S01]  /*0120*/  HFMA2 R96, -RZ, RZ, 0, 5.9604644775390625e-08 ;  /* 0x00000001ff607431 */ /* 0x000fe200000001ff */
[----:B------:R-:W-:Y:S05]  /*0130*/  BRA `(.L_x_0) ;  /* 0x00000000000c7947 */ /* 0x000fea0003800000 */
.L_x_1:
[----:B------:R-:W1:Y:S01]  /*0140*/  LDCU UR6, c[0x0][0x880] ;  /* 0x00011000ff0677ac */ /* 0x000e620008000800 */
[----:B------:R-:W-:Y:S01]  /*0150*/  HFMA2 R96, -RZ, RZ, 0, 5.9604644775390625e-08 ;  /* 0x00000001ff607431 */ /* 0x000fe200000001ff */
[----:B-1----:R-:W-:-:S07]  /*0160*/  MOV R49, UR6 ;  /* 0x0000000600317c02 */ /* 0x002fce0008000f00 */
.L_x_0:
[----:B------:R-:W2:Y:S02]  /*0170*/  LDCU.64 UR6, c[0x0][0x8b0] ;  /* 0x00011600ff0677ac */ /* 0x000ea40008000a00 */
[----:B--2---:R-:W-:-:S04]  /*0180*/  UISETP.NE.U32.AND UP0, UPT, UR6, URZ, UPT ;  /* 0x000000ff0600728c */ /* 0x004fc8000bf05070 */
[----:B------:R-:W-:-:S09]  /*0190*/  UISETP.NE.AND.EX UP0, UPT, UR7, URZ, UPT, UP0 ;  /* 0x000000ff0700728c */ /* 0x000fd2000bf05300 */
[----:B------:R-:W-:Y:S05]  /*01a0*/  BRA.U UP0, `(.L_x_2) ;  /* 0x0000000100247547 */ /* 0x000fea000b800000 */
[----:B------:R-:W2:Y:S02]  /*01b0*/  LDCU.64 UR6, c[0x0][0x8a8] ;  /* 0x00011500ff0677ac */ /* 0x000ea40008000a00 */
[----:B--2---:R-:W-:-:S04]  /*01c0*/  UISETP.NE.U32.AND UP0, UPT, UR6, URZ, UPT ;  /* 0x000000ff0600728c */ /* 0x004fc8000bf05070 */
[----:B------:R-:W-:-:S09]  /*01d0*/  UISETP.NE.AND.EX UP0, UPT, UR7, URZ, UPT, UP0 ;  /* 0x000000ff0700728c */ /* 0x000fd2000bf05300 */
[----:B------:R-:W-:Y:S05]  /*01e0*/  BRA.U !UP0, `(.L_x_3) ;  /* 0x00000001080c7547 */ /* 0x000fea000b800000 */
[----:B-1----:R-:W1:Y:S02]  /*01f0*/  LDC.64 R2, c[0x0][0x8a8] ;  /* 0x00022a00ff027b82 */ /* 0x002e640000000a00 */
[----:B-1----:R2:W5:Y:S01]  /*0200*/  LDG.E R47, desc[UR40][R2.64] ;  /* 0x00000028022f7981 */ /* 0x002562000c1e1900 */
[----:B------:R-:W-:Y:S05]  /*0210*/  BRA `(.L_x_2) ;  /* 0x0000000000087947 */ /* 0x000fea0003800000 */
.L_x_3:
[----:B------:R-:W2:Y:S02]  /*0220*/  LDCU UR6, c[0x0][0x8a0] ;  /* 0x00011400ff0677ac */ /* 0x000ea40008000800 */
[----:B--2---:R-:W-:Y:S02]  /*0230*/  MOV R47, UR6 ;  /* 0x00000006002f7c02 */ /* 0x004fe40008000f00 */
.L_x_2:
[----:B------:R-:W-:Y:S01]  /*0240*/  IMAD.U32 R0, RZ, RZ, UR8 ;  /* 0x00000008ff007e24 */ /* 0x000fe2000f8e00ff */
[----:B------:R-:W-:Y:S04]  /*0250*/  BSSY.RECONVERGENT B0, `(.L_x_4) ;  /* 0x000000c000007945 */ /* 0x000fe80003800200 */
[C---:B------:R-:W-:Y:S02]  /*0260*/  ISETP.NE.OR P1, PT, R0.reuse, 0x1, !P5 ;  /* 0x000000010000780c */ /* 0x040fe40006f25670 */
[----:B------:R-:W-:-:S11]  /*0270*/  ISETP.NE.OR P0, PT, R0, 0x3, !P5 ;  /* 0x000000030000780c */ /* 0x000fd60006f05670 */
[----:B------:R-:W-:Y:S05]  /*0280*/  @P1 BRA `(.L_x_5) ;  /* 0x0000000000201947 */ /* 0x000fea0003800000 */
[----:B------:R-:W3:Y:S02]  /*0290*/  LDCU.64 UR6, c[0x0][0x348] ;  /* 0x00006900ff0677ac */ /* 0x000ee40008000a00 */
[----:B---3--:R-:W-:Y:S02]  /*02a0*/  UIADD3 UR10, UP1, UPT, UR6, 0x80, URZ ;  /* 0x00000080060a7890 */ /* 0x008fe4000ff3e0ff */
[----:B------:R-:W-:Y:S02]  /*02b0*/  UIADD3 UR6, UP0, UPT, UR6, 0x180, URZ ;  /* 0x0000018006067890 */ /* 0x000fe4000ff1e0ff */
[----:B------:R-:W-:Y:S02]  /*02c0*/  UIADD3.X UR11, UPT, UPT, URZ, UR7, URZ, UP1, !UPT ;  /* 0x00000007ff0b7290 */ /* 0x000fe40008ffe4ff */
[----:B------:R-:W-:-:S07]  /*02d0*/  UIADD3.X UR7, UPT, UPT, URZ, UR7, URZ, UP0, !UPT ;  /* 0x00000007ff077290 */ /* 0x000fce00087fe4ff */
[----:B------:R3:W-:Y:S02]  /*02e0*/  UTMACCTL.PF [UR10] ;  /* 0x000000000a0079b9 */ /* 0x0007e40008040000 */
[----:B------:R3:W-:Y:S02]  /*02f0*/  UTMACCTL.PF [UR6] ;  /* 0x00000000060079b9 */ /* 0x0007e40008040000 */
[----:B---3--:R-:W-:Y:S01]  /*0300*/  NOP ;  /* 0x0000000000007918 */ /* 0x008fe20000000000 */
.L_x_5:
[----:B------:R-:W-:Y:S05]  /*0310*/  BSYNC.RECONVERGENT B0 ;  /* 0x0000000000007941 */ /* 0x000fea0003800200 */
.L_x_4:
[----:B------:R-:W-:Y:S04]  /*0320*/  BSSY.RECONVERGENT B0, `(.L_x_6) ;  /* 0x000000a000007945 */ /* 0x000fe80003800200 */
        /* <DEDUP_REMOVED lines=9> */
.L_x_7:
[----:B------:R-:W-:Y:S05]  /*03c0*/  BSYNC.RECONVERGENT B0 ;  /* 0x0000000000007941 */ /* 0x000fea0003800200 */
.L_x_6:
[----:B------:R-:W3:Y:S01]  /*03d0*/  LDCU.64 UR6, c[0x0][0x888] ;  /* 0x00011100ff0677ac */ /* 0x000ee20008000a00 */
[----:B------:R-:W-:Y:S02]  /*03e0*/  UISETP.EQ.U32.AND UP1, UPT, UR4, URZ, UPT ;  /* 0x000000ff0400728c */ /* 0x000fe4000bf22070 */
[----:B------:R-:W-:Y:S02]  /*03f0*/  UPLOP3.LUT UP2, UPT, UPT, UPT, UPT, 0x80, 0x8 ;  /* 0x000000000008789c */ /* 0x000fe40003f4f070 */
[----:B---3--:R-:W-:-:S04]  /*0400*/  UISETP.NE.U32.AND UP0, UPT, UR6, URZ, UPT ;  /* 0x000000ff0600728c */ /* 0x008fc8000bf05070 */
[----:B------:R-:W-:-:S04]  /*0410*/  UISETP.NE.AND.EX UP0, UPT, UR7, URZ, UPT, UP0 ;  /* 0x000000ff0700728c */ /* 0x000fc8000bf05300 */
[----:B------:R-:W-:-:S04]  /*0420*/  UISETP.EQ.OR.EX UP3, UPT, UR5, URZ, !UP0, UP1 ;  /* 0x000000ff0500728c */ /* 0x000fc8000c762710 */
[----:B------:R-:W-:-:S05]  /*0430*/  UP2UR UR44, UPR, URZ, 0x8 ;  /* 0x00000008ff2c7883 */ /* 0x000fca0008000000 */
[----:B------:R-:W-:Y:S07]  /*0440*/  BRA.U !UP3, `(.L_x_8) ;  /* 0x000000010b207547 */ /* 0x000fee000b800000 */
[----:B------:R-:W-:Y:S01]  /*0450*/  UISETP.NE.U32.AND UP2, UPT, UR4, URZ, UPT ;  /* 0x000000ff0400728c */ /* 0x000fe2000bf45070 */
[----:B-----5:R-:W-:Y:S01]  /*0460*/  FSETP.NEU.AND P0, PT, R49, RZ, PT ;  /* 0x000000ff3100720b */ /* 0x020fe20003f0d000 */
[----:B------:R-:W-:Y:S02]  /*0470*/  USEL UR4, URZ, 0xffffffff, UP0 ;  /* 0xffffffffff047887 */ /* 0x000fe40008000000 */
[----:B------:R-:W-:-:S10]  /*0480*/  UISETP.NE.AND.EX UP2, UPT, UR5, URZ, UPT, UP2 ;  /* 0x000000ff0500728c */ /* 0x000fd4000bf45320 */
[----:B------:R-:W-:Y:S01]  /*0490*/  VOTEU.ANY UP1, P0 ;  /* 0x0000000000ff7886 */ /* 0x000fe20000020100 */
[----:B------:R-:W-:-:S04]  /*04a0*/  @!UP2 USEL UR4, URZ, 0xffffffff, UP1 ;  /* 0xffffffffff04a887 */ /* 0x000fc80008800000 */
[----:B------:R-:W-:-:S04]  /*04b0*/  ULOP3.LUT UR4, UR4, 0x1, URZ, 0xc0, !UPT ;  /* 0x0000000104047892 */ /* 0x000fc8000f8ec0ff */
[----:B------:R-:W-:-:S11]  /*04c0*/  UISETP.NE.U32.AND UP2, UPT, UR4, 0x1, UPT ;  /* 0x000000010400788c */ /* 0x000fd6000bf45070 */
.L_x_8:
[----:B-12---:R-:W1:Y:S01]  /*04d0*/  SHFL.IDX PT, R2, R104, RZ, 0x1f ;  /* 0x00001fff68027589 */ /* 0x006e6200000e0000 */
[----:B------:R-:W-:-:S04]  /*04e0*/  UISETP.NE.AND UP1, UPT, UR8, 0x2, UPT ;  /* 0x000000020800788c */ /* 0x000fc8000bf25270 */
[----:B------:R-:W-:Y:S01]  /*04f0*/  USEL UR13, URZ, 0x1, UP1 ;  /* 0x00000001ff0d7887 */ /* 0x000fe20008800000 */
[----:B-1----:R-:W-:-:S13]  /*0500*/  ISETP.NE.AND P0, PT, R2, RZ, PT ;  /* 0x000000ff0200720c */ /* 0x002fda0003f05270 */
[----:B------:R-:W-:Y:S05]  /*0510*/  @P0 BRA `(.L_x_9) ;  /* 0x00000004000c0947 */ /* 0x000fea0003800000 */
[----:B------:R-:W-:Y:S01]  /*0520*/  ELECT P0, URZ, PT ;  /* 0x0000000000ff782f */ /* 0x000fe20003800000 */
[----:B------:R-:W-:-:S12]  /*0530*/  BSSY.RECONVERGENT B0, `(.L_x_9) ;  /* 0x0000041000007945 */ /* 0x000fd80003800200 */
[----:B------:R-:W-:Y:S05]  /*0540*/  @!P0 BRA `(.L_x_10) ;  /* 0x0000000000fc8947 */ /* 0x000fea0003800000 */
[----:B------:R-:W1:Y:S01]  /*0550*/  S2UR UR5, SR_CgaCtaId ;  /* 0x00000000000579c3 */ /* 0x000e620000008800 */
[----:B------:R-:W-:Y:S01]  /*0560*/  UMOV UR6, 0x400 ;  /* 0x0000040000067882 */ /* 0x000fe20000000000 */
[----:B------:R-:W-:Y:S01]  /*0570*/  UMOV UR4, 0x1 ;  /* 0x0000000100047882 */ /* 0x000fe20000000000 */
[----:B-1----:R-:W-:Y:S02]  /*0580*/  ULEA UR5, UR5, UR6, 0x18 ;  /* 0x0000000605057291 */ /* 0x002fe4000f8ec0ff */
[----:B------:R-:W-:-:S04]  /*0590*/  UIADD3 UR6, UPT, UPT, -UR4, 0x100000, URZ ;  /* 0x0010000004067890 */ /* 0x000fc8000fffe1ff */
[----:B------:R-:W-:Y:S02]  /*05a0*/  USHF.L.U32 UR7, UR6, 0xb, URZ ;  /* 0x0000000b06077899 */ /* 0x000fe400080006ff */
[----:B------:R-:W-:Y:S01]  /*05b0*/  USHF.L.U32 UR6, UR6, 0x1, URZ ;  /* 0x0000000106067899 */ /* 0x000fe200080006ff */
[----:B------:R-:W1:Y:S11]  /*05c0*/  FENCE.VIEW.ASYNC.S ;  /* 0x00000000000073c6 */ /* 0x000e760000000000 */
[----:B-1----:R1:W2:Y:S01]  /*05d0*/  SYNCS.EXCH.64 URZ, [UR5], UR6 ;  /* 0x0000000605ff75b2 */ /* 0x0022a20008000100 */
[----:B------:R1:W3:Y:S01]  /*05e0*/  SYNCS.EXCH.64 URZ, [UR5+0xd8], UR6 ;  /* 0x0000d80605ff75b2 */ /* 0x0002e20008000100 */
[----:B------:R1:W4:Y:S01]  /*05f0*/  SYNCS.EXCH.64 URZ, [UR5+0x8], UR6 ;  /* 0x0000080605ff75b2 */ /* 0x0003220008000100 */
[----:B------:R1:W1:Y:S01]  /*0600*/  SYNCS.EXCH.64 URZ, [UR5+0xe0], UR6 ;  /* 0x0000e00605ff75b2 */ /* 0x0002620008000100 */
        /* <DEDUP_REMOVED lines=50> */
[----:B--234-:R-:W-:Y:S01]  /*0930*/  NOP ;  /* 0x0000000000007918 */ /* 0x01cfe20000000000 */
.L_x_10:
[----:B-1----:R-:W-:Y:S05]  /*0940*/  BSYNC.RECONVERGENT B0 ;  /* 0x0000000000007941 */ /* 0x002fea0003800200 */
.L_x_9:
[----:B------:R-:W1:Y:S01]  /*0950*/  SHFL.IDX PT, R2, R104, RZ, 0x1f ;  /* 0x00001fff68027589 */ /* 0x000e6200000e0000 */
[----:B------:R-:W-:Y:S01]  /*0960*/  NOP ;  /* 0x0000000000007918 */ /* 0x000fe20000000000 */
[----:B-1----:R-:W-:-:S13]  /*0970*/  ISETP.NE.AND P0, PT, R2, 0x1, PT ;  /* 0x000000010200780c */ /* 0x002fda0003f05270 */
[----:B------:R-:W-:Y:S05]  /*0980*/  @P0 BRA `(.L_x_11) ;  /* 0x0000000000400947 */ /* 0x000fea0003800000 */
[----:B------:R-:W1:Y:S01]  /*0990*/  S2UR UR6, SR_CgaCtaId ;  /* 0x00000000000679c3 */ /* 0x000e620000008800 */
[----:B------:R-:W-:Y:S01]  /*09a0*/  UMOV UR7, 0x400 ;  /* 0x0000040000077882 */ /* 0x000fe20000000000 */
[----:B------:R-:W-:Y:S01]  /*09b0*/  UMOV UR5, 0x20 ;  /* 0x0000002000057882 */ /* 0x000fe20000000000 */
[----:B------:R-:W-:Y:S01]  /*09c0*/  UMOV UR4, 0x80 ;  /* 0x0000008000047882 */ /* 0x000fe20000000000 */
[----:B------:R-:W-:-:S04]  /*09d0*/  UIADD3 UR10, UPT, UPT, -UR5, 0x100000, URZ ;  /* 0x00100000050a7890 */ /* 0x000fc8000fffe1ff */
[----:B------:R-:W-:Y:S02]  /*09e0*/  USHF.L.U32 UR11, UR10, 0xb, URZ ;  /* 0x0000000b0a0b7899 */ /* 0x000fe400080006ff */
[----:B------:R-:W-:Y:S02]  /*09f0*/  USHF.L.U32 UR10, UR10, 0x1, URZ ;  /* 0x000000010a0a7899 */ /* 0x000fe400080006ff */
[----:B------:R-:W-:-:S04]  /*0a00*/  UIADD3 UR4, UPT, UPT, -UR4, 0x100000, URZ ;  /* 0x0010000004047890 */ /* 0x000fc8000fffe1ff */
[----:B------:R-:W-:Y:S02]  /*0a10*/  USHF.L.U32 UR5, UR4, 0xb, URZ ;  /* 0x0000000b04057899 */ /* 0x000fe400080006ff */
[----:B------:R-:W-:Y:S01]  /*0a20*/  USHF.L.U32 UR4, UR4, 0x1, URZ ;  /* 0x0000000104047899 */ /* 0x000fe200080006ff */
[----:B------:R-:W-:Y:S01]  /*0a30*/  ELECT P0, URZ, PT ;  /* 0x0000000000ff782f */ /* 0x000fe20003800000 */
[----:B-1----:R-:W-:Y:S01]  /*0a40*/  ULEA UR6, UR6, UR7, 0x18 ;  /* 0x0000000706067291 */ /* 0x002fe2000f8ec0ff */
[----:B------:R-:W1:Y:S11]  /*0a50*/  FENCE.VIEW.ASYNC.S ;  /* 0x00000000000073c6 */ /* 0x000e760000000000 */
[----:B-1----:R1:W2:Y:S01]  /*0a60*/  SYNCS.EXCH.64 URZ, [UR6+0x1b0], UR10 ;  /* 0x0001b00a06ff75b2 */ /* 0x0022a20008000100 */
[----:B------:R1:W3:Y:S01]  /*0a70*/  SYNCS.EXCH.64 URZ, [UR6+0x1b8], UR4 ;  /* 0x0001b80406ff75b2 */ /* 0x0002e20008000100 */
[----:B------:R-:W-:Y:S01]  /*0a80*/  NOP ;  /* 0x0000000000007918 */ /* 0x000fe20000000000 */
.L_x_11:
[----:B------:R-:W4:Y:S01]  /*0a90*/  SHFL.IDX PT, R2, R104, RZ, 0x1f ;  /* 0x00001fff68027589 */ /* 0x000f2200000e0000 */
[----:B------:R-:W-:Y:S01]  /*0aa0*/  NOP ;  /* 0x0000000000007918 */ /* 0x000fe20000000000 */
[----:B----4-:R-:W-:-:S13]  /*0ab0*/  ISETP.NE.AND P0, PT, R2, 0x3, PT ;  /* 0x000000030200780c */ /* 0x010fda0003f05270 */
[----:B------:R-:W-:Y:S05]  /*0ac0*/  @P0 BRA `(.L_x_12) ;  /* 0x0000000000300947 */ /* 0x000fea0003800000 */
[----:B-1----:R-:W1:Y:S01]  /*0ad0*/  S2UR UR5, SR_CgaCtaId ;  /* 0x00000000000579c3 */ /* 0x002e620000008800 */
[----:B------:R-:W-:Y:S01]  /*0ae0*/  UMOV UR6, 0x400 ;  /* 0x0000040000067882 */ /* 0x000fe20000000000 */
[----:B------:R-:W-:Y:S01]  /*0af0*/  UMOV UR4, 0x20 ;  /* 0x0000002000047882 */ /* 0x000fe20000000000 */
[----:B------:R-:W-:Y:S01]  /*0b00*/  ELECT P0, URZ, PT ;  /* 0x0000000000ff782f */ /* 0x000fe20003800000 */
[----:B-1----:R-:W-:Y:S02]  /*0b10*/  ULEA UR5, UR5, UR6, 0x18 ;  /* 0x0000000605057291 */ /* 0x002fe4000f8ec0ff */
[----:B------:R-:W-:-:S04]  /*0b20*/  UIADD3 UR6, UPT, UPT, -UR4, 0x100000, URZ ;  /* 0x0010000004067890 */ /* 0x000fc8000fffe1ff */
[----:B------:R-:W-:Y:S02]  /*0b30*/  USHF.L.U32 UR7, UR6, 0xb, URZ ;  /* 0x0000000b06077899 */ /* 0x000fe400080006ff */
[----:B------:R-:W-:Y:S01]  /*0b40*/  USHF.L.U32 UR6, UR6, 0x1, URZ ;  /* 0x0000000106067899 */ /* 0x000fe200080006ff */
[----:B------:R-:W1:Y:S11]  /*0b50*/  FENCE.VIEW.ASYNC.S ;  /* 0x00000000000073c6 */ /* 0x000e760000000000 */
[----:B-1----:R4:W1:Y:S01]  /*0b60*/  SYNCS.EXCH.64 URZ, [UR5+0x1c0], UR6 ;  /* 0x0001c00605ff75b2 */ /* 0x0028620008000100 */
[----:B------:R4:W1:Y:S02]  /*0b70*/  SYNCS.EXCH.64 URZ, [UR5+0x1c8], UR6 ;  /* 0x0001c80605ff75b2 */ /* 0x0008640008000100 */
[----:B----4-:R-:W-:Y:S01]  /*0b80*/  NOP ;  /* 0x0000000000007918 */ /* 0x010fe20000000000 */
.L_x_12:
[----:B------:R-:W4:Y:S01]  /*0b90*/  SHFL.IDX PT, R2, R104, RZ, 0x1f ;  /* 0x00001fff68027589 */ /* 0x000f2200000e0000 */
[----:B------:R-:W-:Y:S01]  /*0ba0*/  NOP ;  /* 0x0000000000007918 */ /* 0x000fe20000000000 */
[----:B----4-:R-:W-:-:S13]  /*0bb0*/  ISETP.NE.AND P0, PT, R2, 0x4, PT ;  /* 0x000000040200780c */ /* 0x010fda0003f05270 */
[----:B------:R-:W-:Y:S05]  /*0bc0*/  @P0 BRA `(.L_x_13) ;  /* 0x00000000004c0947 */ /* 0x000fea0003800000 */
[----:B-1----:R-:W1:Y:S01]  /*0bd0*/  S2UR UR5, SR_CgaCtaId ;  /* 0x00000000000579c3 */ /* 0x002e620000008800 */
[----:B------:R-:W-:Y:S01]  /*0be0*/  UMOV UR7, 0x100 ;  /* 0x0000010000077882 */ /* 0x000fe20000000000 */
[----:B------:R-:W-:Y:S01]  /*0bf0*/  UMOV UR6, 0x400 ;  /* 0x0000040000067882 */ /* 0x000fe20000000000 */
[----:B------:R-:W-:Y:S01]  /*0c00*/  USEL UR7, UR7, 0xe0, UP2 ;  /* 0x000000e007077887 */ /* 0x000fe20009000000 */
[----:B------:R-:W-:Y:S01]  /*0c10*/  UMOV UR4, 0x1 ;  /* 0x0000000100047882 */ /* 0x000fe20000000000 */
[----:B------:R-:W-:Y:S01]  /*0c20*/  ELECT P0, URZ, PT ;  /* 0x0000000000ff782f */ /* 0x000fe20003800000 */
[----:B------:R-:W-:-:S04]  /*0c30*/  UIADD3 UR10, UPT, UPT, -UR4, 0x100000, URZ ;  /* 0x00100000040a7890 */ /* 0x000fc8000fffe1ff */
[----:B------:R-:W-:Y:S02]  /*0c40*/  USHF.L.U32 UR11, UR10, 0xb, URZ ;  /* 0x0000000b0a0b7899 */ /* 0x000fe400080006ff */
[----:B------:R-:W-:Y:S02]  /*0c50*/  USHF.L.U32 UR10, UR10, 0x1, URZ ;  /* 0x000000010a0a7899 */ /* 0x000fe400080006ff */
[----:B-1----:R-:W-:Y:S02]  /*0c60*/  ULEA UR5, UR5, UR6, 0x18 ;  /* 0x0000000605057291 */ /* 0x002fe4000f8ec0ff */
[----:B------:R-:W-:-:S04]  /*0c70*/  UIADD3 UR6, UPT, UPT, -UR7, 0x100000, URZ ;  /* 0x0010000007067890 */ /* 0x000fc8000fffe1ff */
[----:B------:R-:W-:Y:S02]  /*0c80*/  USHF.L.U32 UR7, UR6, 0xb, URZ ;  /* 0x0000000b06077899 */ /* 0x000fe400080006ff */
[----:B------:R-:W-:Y:S01]  /*0c90*/  USHF.L.U32 UR6, UR6, 0x1, URZ ;  /* 0x0000000106067899 */ /* 0x000fe200080006ff */
[----:B------:R-:W1:Y:S03]  /*0ca0*/  FENCE.VIEW.ASYNC.S ;  /* 0x00000000000073c6 */ /* 0x000e660000000000 */
[----:B-1----:R4:W1:Y:S08]  /*0cb0*/  SYNCS.EXCH.64 URZ, [UR5+0x1d0], UR10 ;  /* 0x0001d00a05ff75b2 */ /* 0x0028700008000100 */
[----:B------:R4:W1:Y:S01]  /*0cc0*/  SYNCS.EXCH.64 URZ, [UR5+0x1e0], UR6 ;  /* 0x0001e00605ff75b2 */ /* 0x0008620008000100 */
[----:B------:R4:W1:Y:S01]  /*0cd0*/  SYNCS.EXCH.64 URZ, [UR5+0x1d8], UR10 ;  /* 0x0001d80a05ff75b2 */ /* 0x0008620008000100 */
[----:B------:R4:W1:Y:S02]  /*0ce0*/  SYNCS.EXCH.64 URZ, [UR5+0x1e8], UR6 ;  /* 0x0001e80605ff75b2 */ /* 0x0008640008000100 */
[----:B----4-:R-:W-:Y:S01]  /*0cf0*/  NOP ;  /* 0x0000000000007918 */ /* 0x010fe20000000000 */
.L_x_13:
[----:B------:R-:W4:Y:S01]  /*0d00*/  SHFL.IDX PT, R2, R104, RZ, 0x1f ;  /* 0x00001fff68027589 */ /* 0x000f2200000e0000 */
[----:B------:R-:W-:Y:S01]  /*0d10*/  NOP ;  /* 0x0000000000007918 */ /* 0x000fe20000000000 */
[----:B----4-:R-:W-:-:S13]  /*0d20*/  ISETP.NE.AND P0, PT, R2, 0x5, PT ;  /* 0x000000050200780c */ /* 0x010fda0003f05270 */
[----:B------:R-:W-:Y:S05]  /*0d30*/  @P0 BRA `(.L_x_14) ;  /* 0x0000000000580947 */ /* 0x000fea0003800000 */
[----:B-1----:R-:W1:Y:S01]  /*0d40*/  S2UR UR6, SR_CgaCtaId ;  /* 0x00000000000679c3 */ /* 0x002e620000008800 */
        /* <DEDUP_REMOVED lines=12> */
[----:B-1----:R4:W1:Y:S01]  /*0e10*/  SYNCS.EXCH.64 URZ, [UR6+0x1f0], UR10 ;  /* 0x0001f00a06ff75b2 */ /* 0x0028620008000100 */
[----:B------:R4:W1:Y:S01]  /*0e20*/  SYNCS.EXCH.64 URZ, [UR6+0x210], UR4 ;  /* 0x0002100406ff75b2 */ /* 0x0008620008000100 */
[----:B------:R4:W1:Y:S01]  /*0e30*/  SYNCS.EXCH.64 URZ, [UR6+0x1f8], UR10 ;  /* 0x0001f80a06ff75b2 */ /* 0x0008620008000100 */
[----:B------:R4:W1:Y:S01]  /*0e40*/  SYNCS.EXCH.64 URZ, [UR6+0x218], UR4 ;  /* 0x0002180406ff75b2 */ /* 0x0008620008000100 */
[----:B------:R4:W1:Y:S01]  /*0e50*/  SYNCS.EXCH.64 URZ, [UR6+0x200], UR10 ;  /* 0x0002000a06ff75b2 */ /* 0x0008620008000100 */
[----:B------:R4:W1:Y:S01]  /*0e60*/  SYNCS.EXCH.64 URZ, [UR6+0x220], UR4 ;  /* 0x0002200406ff75b2 */ /* 0x0008620008000100 */
[----:B------:R4:W1:Y:S01]  /*0e70*/  SYNCS.EXCH.64 URZ, [UR6+0x208], UR10 ;  /* 0x0002080a06ff75b2 */ /* 0x0008620008000100 */
[----:B------:R4:W1:Y:S02]  /*0e80*/  SYNCS.EXCH.64 URZ, [UR6+0x228], UR4 ;  /* 0x0002280406ff75b2 */ /* 0x0008640008000100 */
[----:B----4-:R-:W-:Y:S01]  /*0e90*/  NOP ;  /* 0x0000000000007918 */ /* 0x010fe20000000000 */
.L_x_14:
        /* <DEDUP_REMOVED lines=14> */
[----:B------:R4:W1:Y:S01]  /*0f80*/  SYNCS.EXCH.64 URZ, [UR5+0x240], UR6 ;  /* 0x0002400605ff75b2 */ /* 0x0008620008000100 */
[----:B------:R4:W1:Y:S01]  /*0f90*/  SYNCS.EXCH.64 URZ, [UR5+0x238], UR6 ;  /* 0x0002380605ff75b2 */ /* 0x0008620008000100 */
[----:B------:R4:W1:Y:S02]  /*0fa0*/  SYNCS.EXCH.64 URZ, [UR5+0x248], UR6 ;  /* 0x0002480605ff75b2 */ /* 0x0008640008000100 */
[----:B----4-:R-:W-:Y:S01]  /*0fb0*/  NOP ;  /* 0x0000000000007918 */ /* 0x010fe20000000000 */
.L_x_15:
[----:B-1----:R-:W1:Y:S01]  /*0fc0*/  S2UR UR5, SR_CTAID.X ;  /* 0x00000000000579c3 */ /* 0x002e620000002500 */
[----:B------:R-:W-:-:S05]  /*0fd0*/  CS2R.32 R97, SR_CgaSize ;  /* 0x0000000000617805 */ /* 0x000fca0000008a00 */
[----:B------:R-:W-:-:S05]  /*0fe0*/  IMAD R97, R97, -0xa0, RZ ;  /* 0xffffff6061617824 */ /* 0x000fca00078e02ff */
[----:B------:R-:W-:-:S14]  /*0ff0*/  R2UR UR7, R97 ;  /* 0x00000000610772ca */ /* 0x000fdc00000e0000 */
[----:B------:R-:W4:Y:S01]  /*1000*/  LDCU UR7, c[0x0][UR7+0x2b0] ;  /* 0x00005600070777ac */ /* 0x000f220008000800 */
[----:B------:R-:W-:Y:S01]  /*1010*/  NOP ;  /* 0x0000000000007918 */ /* 0x000fe20000000000 */
[----:B------:R-:W-:-:S05]  /*1020*/  CS2R.32 R97, SR_CgaSize ;  /* 0x0000000000617805 */ /* 0x000fca0000008a00 */
[----:B------:R-:W-:-:S05]  /*1030*/  IMAD R97, R97, -0xa0, RZ ;  /* 0xffffff6061617824 */ /* 0x000fca00078e02ff */
[----:B------:R-:W-:-:S14]  /*1040*/  R2UR UR6, R97 ;  /* 0x00000000610672ca */ /* 0x000fdc00000e0000 */
[----:B------:R-:W2:Y:S01]  /*1050*/  LDCU UR6, c[0x0][UR6+0x2b4] ;  /* 0x00005680060677ac */ /* 0x000ea20008000800 */
[----:B------:R-:W3:Y:S08]  /*1060*/  S2UR UR4, SR_CTAID.Y ;  /* 0x00000000000479c3 */ /* 0x000ef00000002600 */
[----:B------:R-:W2:Y:S01]  /*1070*/  LDC R9, c[0x0][0xb24] ;  /* 0x0002c900ff097b82 */ /* 0x000ea20000000800 */
[----:B-1----:R-:W-:-:S02]  /*1080*/  I2FP.F32.U32 R5, UR5 ;  /* 0x0000000500057c45 */ /* 0x002fc40008201000 */
[----:B------:R-:W-:-:S05]  /*1090*/  CS2R.32 R3, SR_CgaSize ;  /* 0x0000000000037805 */ /* 0x000fca0000008a00 */
[----:B------:R-:W-:-:S06]  /*10a0*/  IMAD R3, R3, -0xa0, RZ ;  /* 0xffffff6003037824 */ /* 0x000fcc00078e02ff */
[----:B------:R-:W1:Y:S01]  /*10b0*/  LDC R3, c[0x0][R3+0x2a0] ;  /* 0x0000a80003037b82 */ /* 0x000e620000000800 */
[----:B------:R-:W-:Y:S01]  /*10c0*/  MOV R97, UR5 ;  /* 0x0000000500617c02 */ /* 0x000fe20008000f00 */
[----:B----4-:R-:W-:Y:S01]  /*10d0*/  FMUL R5, R5, UR7 ;  /* 0x0000000705057c20 */ /* 0x010fe20008400000 */
[----:B---3--:R-:W-:Y:S02]  /*10e0*/  I2FP.F32.U32 R4, UR4 ;  /* 0x0000000400047c45 */ /* 0x008fe40008201000 */
[----:B------:R-:W-:-:S05]  /*10f0*/  CS2R.32 R2, SR_CgaSize ;  /* 0x0000000000027805 */ /* 0x000fca0000008a00 */
[----:B------:R-:W-:-:S06]  /*1100*/  IMAD R2, R2, -0xa0, RZ ;  /* 0xffffff6002027824 */ /* 0x000fcc00078e02ff */
[----:B------:R-:W3:Y:S01]  /*1110*/  LDC R2, c[0x0][R2+0x2a4] ;  /* 0x0000a90002027b82 */ /* 0x000ee20000000800 */
[----:B------:R-:W4:Y:S01]  /*1120*/  F2I.U32.TRUNC.NTZ R90, R5 ;  /* 0x00000005005a7305 */ /* 0x000f22000020f000 */
[----:B------:R-:W-:Y:S01]  /*1130*/  MOV R91, UR4 ;  /* 0x00000004005b7c02 */ /* 0x000fe20008000f00 */
[----:B--2---:R-:W-:-:S05]  /*1140*/  FMUL R4, R4, UR6 ;  /* 0x0000000604047c20 */ /* 0x004fca0008400000 */
[----:B------:R-:W-:Y:S01]  /*1150*/  BAR.SYNC.DEFER_BLOCKING 0x0 ;  /* 0x0000000000007b1d */ /* 0x000fe20000010000 */
[----:B------:R-:W-:-:S05]  /*1160*/  ISETP.GE.AND P0, PT, R9, 0x1, PT ;  /* 0x000000010900780c */ /* 0x000fca0003f06270 */
[----:B------:R-:W2:Y:S02]  /*1170*/  F2I.U32.TRUNC.NTZ R79, R4 ;  /* 0x00000004004f7305 */ /* 0x000ea4000020f000 */
[----:B------:R-:W3:Y:S01]  /*1180*/  S2UR UR36, SR_CTAID.Z ;  /* 0x00000000002479c3 */ /* 0x000ee20000002700 */
[----:B----4-:R-:W-:-:S05]  /*1190*/  IADD3 R90, PT, PT, -R90, RZ, RZ ;  /* 0x000000ff5a5a7210 */ /* 0x010fca0007ffe1ff */
[----:B-1----:R-:W-:Y:S01]  /*11a0*/  IMAD R90, R3, R90, UR5 ;  /* 0x00000005035a7e24 */ /* 0x002fe2000f8e025a */
[----:B--2---:R-:W-:-:S05]  /*11b0*/  IADD3 R79, PT, PT, -R79, RZ, RZ ;  /* 0x000000ff4f4f7210 */ /* 0x004fca0007ffe1ff */
[----:B---3--:R-:W-:Y:S01]  /*11c0*/  IMAD R79, R2, R79, UR4 ;  /* 0x00000004024f7e24 */ /* 0x008fe2000f8e024f */
[----:B------:R-:W-:Y:S06]  /*11d0*/  @!P0 BRA `(.L_x_16) ;  /* 0x0000000000b88947 */ /* 0x000fec0003800000 */
[----:B------:R-:W1:Y:S01]  /*11e0*/  LDC.64 R4, c[0x0][0xb18] ;  /* 0x0002c600ff047b82 */ /* 0x000e620000000a00 */
[----:B------:R-:W-:-:S07]  /*11f0*/  ISETP.NE.AND P0, PT, R9, 0x1, PT ;  /* 0x000000010900780c */ /* 0x000fce0003f05270 */
[----:B------:R-:W2:Y:S08]  /*1200*/  LDC R10, c[0x0][0xb0c] ;  /* 0x0002c300ff0a7b82 */ /* 0x000eb00000000800 */
[----:B------:R-:W3:Y:S08]  /*1210*/  LDC R11, c[0x0][0x370] ;  /* 0x0000dc00ff0b7b82 */ /* 0x000ef00000000800 */
[----:B------:R-:W4:Y:S01]  /*1220*/  LDC R12, c[0x0][0x374] ;  /* 0x0000dd00ff0c7b82 */ /* 0x000f220000000800 */
[----:B-1----:R-:W-:-:S07]  /*1230*/  ISETP.NE.AND P1, PT, R4, 0x1, PT ;  /* 0x000000010400780c */ /* 0x002fce0003f25270 */
[----:B------:R-:W3:Y:S01]  /*1240*/  LDC.64 R6, c[0x0][0xb10] ;  /* 0x0002c400ff067b82 */ /* 0x000ee20000000a00 */
[----:B--2---:R-:W-:-:S07]  /*1250*/  ISETP.NE.AND P2, PT, R10, 0x1, PT ;  /* 0x000000010a00780c */ /* 0x004fce0003f45270 */
[----:B------:R-:W1:Y:S08]  /*1260*/  LDC R8, c[0x0][0xb20] ;  /* 0x0002c800ff087b82 */ /* 0x000e700000000800 */
[----:B------:R-:W2:Y:S01]  /*1270*/  LDC.64 R2, c[0x0][0xb28] ;  /* 0x0002ca00ff027b82 */ /* 0x000ea20000000a00 */
[----:B----4-:R-:W-:-:S04]  /*1280*/  IMAD.HI.U32 R13, R12, R5, RZ ;  /* 0x000000050c0d7227 */ /* 0x010fc800078e00ff */
[----:B------:R-:W-:-:S04]  /*1290*/  IMAD.HI.U32 R5, R91, R5, RZ ;  /* 0x000000055b057227 */ /* 0x000fc800078e00ff */
[----:B---3--:R-:W-:-:S04]  /*12a0*/  IMAD.HI.U32 R14, R11, R6, RZ ;  /* 0x000000060b0e7227 */ /* 0x008fc800078e00ff */
[----:B------:R-:W-:Y:S01]  /*12b0*/  IMAD.HI.U32 R16, R97, R6, RZ ;  /* 0x0000000661107227 */ /* 0x000fe200078e00ff */
[-C--:B------:R-:W-:Y:S02]  /*12c0*/  @P2 SHF.R.U32.HI R11, RZ, R7.reuse, R14 ;  /* 0x00000007ff0b2219 */ /* 0x080fe4000001160e */
[-C--:B-1----:R-:W-:Y:S02]  /*12d0*/  @P1 SHF.R.U32.HI R12, RZ, R8.reuse, R13 ;  /* 0x00000008ff0c1219 */ /* 0x082fe4000001160d */
[----:B------:R-:W-:Y:S02]  /*12e0*/  SHF.R.U32.HI R8, RZ, R8, R5 ;  /* 0x00000008ff087219 */ /* 0x000fe40000011605 */
[----:B------:R-:W-:Y:S02]  /*12f0*/  SHF.R.U32.HI R16, RZ, R7, R16 ;  /* 0x00000007ff107219 */ /* 0x000fe40000011610 */
[----:B------:R-:W-:Y:S01]  /*1300*/  SEL R5, R91, R8, !P1 ;  /* 0x000000085b057207 */ /* 0x000fe20004800000 */
[----:B--2---:R-:W-:Y:S01]  /*1310*/  IMAD.HI.U32 R14, R12, R2, RZ ;  /* 0x000000020c0e7227 */ /* 0x004fe200078e00ff */
[----:B------:R-:W-:-:S03]  /*1320*/  SEL R7, R97, R16, !P2 ;  /* 0x0000001061077207 */ /* 0x000fc60005000000 */
[----:B------:R-:W-:Y:S01]  /*1330*/  IMAD.HI.U32 R6, R11, R2, RZ ;  /* 0x000000020b067227 */ /* 0x000fe200078e00ff */
[----:B------:R-:W-:-:S04]  /*1340*/  @P0 SHF.R.U32.HI R12, RZ, R3, R14 ;  /* 0x00000003ff0c0219 */ /* 0x000fc8000001160e */
[----:B------:R-:W-:Y:S01]  /*1350*/  @P0 SHF.R.U32.HI R11, RZ, R3, R6 ;  /* 0x00000003ff0b0219 */ /* 0x000fe20000011606 */
[----:B------:R-:W-:-:S04]  /*1360*/  IMAD R12, R12, R9, RZ ;  /* 0x000000090c0c7224 */ /* 0x000fc800078e02ff */
[----:B------:R-:W-:Y:S01]  /*1370*/  IMAD R6, R11, R9, RZ ;  /* 0x000000090b067224 */ /* 0x000fe200078e02ff */
[----:B------:R-:W-:-:S04]  /*1380*/  ISETP.GE.AND P1, PT, R5, R12, PT ;  /* 0x0000000c0500720c */ /* 0x000fc80003f26270 */
[----:B------:R-:W-:Y:S01]  /*1390*/  ISETP.GE.OR P1, PT, R7, R6, P1 ;  /* 0x000000060700720c */ /* 0x000fe20000f26670 */
[----:B------:R-:W-:-:S05]  /*13a0*/  IMAD.HI.U32 R6, R5, R2, RZ ;  /* 0x0000000205067227 */ /* 0x000fca00078e00ff */
[----:B------:R-:W-:-:S04]  /*13b0*/  SHF.R.U32.HI R6, RZ, R3, R6 ;  /* 0x00000003ff067219 */ /* 0x000fc80000011606 */
[----:B------:R-:W-:-:S03]  /*13c0*/  SEL R6, R5, R6, !P0 ;  /* 0x0000000605067207 */ /* 0x000fc60004000000 */
[----:B------:R-:W-:Y:S01]  /*13d0*/  @!P1 IMAD.HI.U32 R8, R7, R2, RZ ;  /* 0x0000000207089227 */ /* 0x000fe200078e00ff */
[----:B------:R-:W-:-:S04]  /*13e0*/  IADD3 R2, PT, PT, -R6, RZ, RZ ;  /* 0x000000ff06027210 */ /* 0x000fc80007ffe1ff */
[----:B------:R-:W-:Y:S01]  /*13f0*/  @!P1 SHF.R.U32.HI R8, RZ, R3, R8 ;  /* 0x00000003ff089219 */ /* 0x000fe20000011608 */
[----:B------:R-:W-:-:S03]  /*1400*/  IMAD R2, R9, R2, R5 ;  /* 0x0000000209027224 */ /* 0x000fc600078e0205 */
[----:B------:R-:W-:Y:S02]  /*1410*/  @!P1 SEL R3, R7, R8, !P0 ;  /* 0x0000000807039207 */ /* 0x000fe40004000000 */
[----:B------:R-:W-:-:S03]  /*1420*/  IADD3 R8, PT, PT, -R5, RZ, RZ ;  /* 0x000000ff05087210 */ /* 0x000fc60007ffe1ff */
[--C-:B------:R-:W-:Y:S02]  /*1430*/  @!P1 IMAD.IADD R6, R6, 0x1, -R3.reuse ;  /* 0x0000000106069824 */ /* 0x100fe400078e0a03 */
[----:B------:R-:W-:Y:S01]  /*1440*/  @!P1 IMAD R3, R2, R11, R3 ;  /* 0x0000000b02039224 */ /* 0x000fe200078e0203 */
[----:B------:R-:W-:Y:S01]  /*1450*/  IADD3 R2, PT, PT, -R7, RZ, RZ ;  /* 0x000000ff07027210 */ /* 0x000fe20007ffe1ff */
[----:B------:R-:W-:Y:S02]  /*1460*/  @!P1 IMAD R5, R6, R9, R7 ;  /* 0x0000000906059224 */ /* 0x000fe400078e0207 */
[----:B------:R-:W-:Y:S02]  /*1470*/  IMAD R8, R4, R8, R91 ;  /* 0x0000000804087224 */ /* 0x000fe400078e025b */
[----:B------:R-:W-:Y:S02]  /*1480*/  @!P1 IMAD.MOV.U32 R7, RZ, RZ, R3 ;  /* 0x000000ffff079224 */ /* 0x000fe400078e0003 */
[----:B------:R-:W-:-:S02]  /*1490*/  IMAD R2, R10, R2, R97 ;  /* 0x000000020a027224 */ /* 0x000fc400078e0261 */
[----:B------:R-:W-:Y:S02]  /*14a0*/  IMAD R91, R5, R4, R8 ;  /* 0x00000004055b7224 */ /* 0x000fe400078e0208 */
[----:B------:R-:W-:Y:S02]  /*14b0*/  IMAD R97, R7, R10, R2 ;  /* 0x0000000a07617224 */ /* 0x000fe400078e0202 */
.L_x_16:
[----:B------:R-:W1:Y:S01]  /*14c0*/  LDCU UR4, c[0x0][0xb30] ;  /* 0x00016600ff0477ac */ /* 0x000e620008000800 */
[----:B------:R-:W2:Y:S08]  /*14d0*/  S2UR UR37, SR_CgaCtaId ;  /* 0x00000000002579c3 */ /* 0x000eb00000008800 */
[----:B------:R-:W3:Y:S01]  /*14e0*/  LDC R40, c[0x0][0xb24] ;  /* 0x0002c900ff287b82 */ /* 0x000ee20000000800 */
[----:B-1----:R-:W-:-:S09]  /*14f0*/  UISETP.NE.AND UP1, UPT, UR4, 0x1, UPT ;  /* 0x000000010400788c */ /* 0x002fd2000bf25270 */
[----:B--2---:R-:W-:Y:S05]  /*1500*/  BRA.U UP1, `(.L_x_17) ;  /* 0x0000000101407547 */ /* 0x004fea000b800000 */
[----:B------:R-:W1:Y:S08]  /*1510*/  LDC.64 R4, c[0x0][0xb10] ;  /* 0x0002c400ff047b82 */ /* 0x000e700000000a00 */
[----:B------:R-:W2:Y:S08]  /*1520*/  LDC.64 R2, c[0x0][0xb18] ;  /* 0x0002c600ff027b82 */ /* 0x000eb00000000a00 */
[----:B------:R-:W4:Y:S08]  /*1530*/  LDC R6, c[0x0][0xb20] ;  /* 0x0002c800ff067b82 */ /* 0x000f300000000800 */
[----:B------:R-:W3:Y:S01]  /*1540*/  LDC R8, c[0x0][0xb0c] ;  /* 0x0002c300ff087b82 */ /* 0x000ee20000000800 */
[----:B-1----:R-:W-:-:S05]  /*1550*/  IMAD.HI.U32 R4, R97, R4, RZ ;  /* 0x0000000461047227 */ /* 0x002fca00078e00ff */
[----:B------:R-:W-:Y:S01]  /*1560*/  SHF.R.U32.HI R4, RZ, R5, R4 ;  /* 0x00000005ff047219 */ /* 0x000fe20000011604 */
[----:B--2---:R-:W-:Y:S01]  /*1570*/  IMAD.HI.U32 R3, R91, R3, RZ ;  /* 0x000000035b037227 */ /* 0x004fe200078e00ff */
[----:B------:R-:W-:-:S04]  /*1580*/  ISETP.NE.AND P0, PT, R2, 0x1, PT ;  /* 0x000000010200780c */ /* 0x000fc80003f05270 */
[----:B----4-:R-:W-:-:S04]  /*1590*/  SHF.R.U32.HI R6, RZ, R6, R3 ;  /* 0x00000006ff067219 */ /* 0x010fc80000011603 */
[----:B------:R-:W-:Y:S02]  /*15a0*/  SEL R3, R91, R6, !P0 ;  /* 0x000000065b037207 */ /* 0x000fe40004000000 */
[----:B---3--:R-:W-:-:S04]  /*15b0*/  ISETP.NE.AND P1, PT, R8, 0x1, PT ;  /* 0x000000010800780c */ /* 0x008fc80003f25270 */
[----:B------:R-:W-:-:S05]  /*15c0*/  SEL R4, R97, R4, !P1 ;  /* 0x0000000461047207 */ /* 0x000fca0004800000 */
[----:B------:R-:W-:Y:S02]  /*15d0*/  IMAD.IADD R5, R3, 0x1, -R4 ;  /* 0x0000000103057824 */ /* 0x000fe400078e0a04 */
[----:B------:R-:W-:Y:S02]  /*15e0*/  IMAD.IADD R3, R4, 0x1, -R3 ;  /* 0x0000000104037824 */ /* 0x000fe400078e0a03 */
[----:B------:R-:W-:Y:S02]  /*15f0*/  IMAD R97, R5, R8, R97 ;  /* 0x0000000805617224 */ /* 0x000fe400078e0261 */
[----:B------:R-:W-:-:S07]  /*1600*/  IMAD R91, R3, R2, R91 ;  /* 0x00000002035b7224 */ /* 0x000fce00078e025b */
.L_x_17:
[----:B------:R-:W-:Y:S01]  /*1610*/  BAR.SYNC.DEFER_BLOCKING 0x0 ;  /* 0x0000000000007b1d */ /* 0x000fe20000010000 */
[----:B------:R-:W-:Y:S01]  /*1620*/  UISETP.NE.AND UP1, UPT, UR8, 0x2, UPT ;  /* 0x000000020800788c */ /* 0x000fe2000bf25270 */
[----:B------:R-:W-:Y:S02]  /*1630*/  ISETP.NE.OR P5, PT, R0, 0x2, !P5 ;  /* 0x000000020000780c */ /* 0x000fe40006fa5670 */
[----:B------:R-:W-:-:S06]  /*1640*/  LOP3.LUT R2, R101, 0x1f, RZ, 0xc0, !PT ;  /* 0x0000001f65027812 */ /* 0x000fcc00078ec0ff */
[----:B------:R-:W-:Y:S05]  /*1650*/  BRA.U UP1, `(.L_x_18) ;  /* 0x0000001d01907547 */ /* 0x000fea000b800000 */
[----:B------:R-:W1:Y:S01]  /*1660*/  LDCU UR13, c[0x0][0x38c] ;  /* 0x00007180ff0d77ac */ /* 0x000e620008000800 */
[----:B------:R-:W2:Y:S01]  /*1670*/  LDC R9, c[0x0][0x370] ;  /* 0x0000dc00ff097b82 */ /* 0x000ea20000000800 */
[----:B------:R-:W-:Y:S01]  /*1680*/  PLOP3.LUT P1, PT, PT, PT, UP2, 0x80, 0x8 ;  /* 0x000000000008781c */ /* 0x000fe20003f2f028 */
[----:B------:R-:W-:Y:S01]  /*1690*/  IMAD.MOV.U32 R15, RZ, RZ, 0x1 ;  /* 0x00000001ff0f7424 */ /* 0x000fe200078e00ff */
[----:B------:R-:W-:Y:S01]  /*16a0*/  ISETP.EQ.OR P4, PT, R2, RZ, P5 ;  /* 0x000000ff0200720c */ /* 0x000fe20002f82670 */
[----:B------:R-:W-:Y:S01]  /*16b0*/  IMAD.MOV.U32 R14, RZ, RZ, RZ ;  /* 0x000000ffff0e7224 */ /* 0x000fe200078e00ff */
[----:B------:R-:W-:Y:S02]  /*16c0*/  PLOP3.LUT P1, PT, P1, PT, PT, 0x8, 0x80 ;  /* 0x000000000080781c */ /* 0x000fe40000f2e170 */
[----:B------:R-:W-:Y:S01]  /*16d0*/  CS2R R12, SRZ ;  /* 0x00000000000c7805 */ /* 0x000fe2000001ff00 */
[----:B------:R-:W-:Y:S01]  /*16e0*/  IMAD.MOV.U32 R10, RZ, RZ, 0x1 ;  /* 0x00000001ff0a7424 */ /* 0x000fe200078e00ff */
[----:B------:R-:W4:Y:S01]  /*16f0*/  LDC R0, c[0x0][0x374] ;  /* 0x0000dd00ff007b82 */ /* 0x000f220000000800 */
[----:B------:R-:W2:Y:S01]  /*1700*/  LDCU.64 UR22, c[0x0][0x348] ;  /* 0x00006900ff1677ac */ /* 0x000ea20008000a00 */
[----:B------:R-:W-:Y:S01]  /*1710*/  UMOV UR6, URZ ;  /* 0x000000ff00067c82 */ /* 0x000fe20008000000 */
[----:B-1----:R-:W-:-:S04]  /*1720*/  UIADD3 UR5, UPT, UPT, UR13, 0x3f, URZ ;  /* 0x0000003f0d057890 */ /* 0x002fc8000fffe0ff */
[----:B------:R-:W-:-:S04]  /*1730*/  USHF.R.S32.HI UR4, URZ, 0x1f, UR5 ;  /* 0x0000001fff047899 */ /* 0x000fc80008011405 */
[----:B------:R-:W-:-:S04]  /*1740*/  ULEA.HI UR4, UR4, UR5, URZ, 0x6 ;  /* 0x0000000504047291 */ /* 0x000fc8000f8f30ff */
[----:B------:R-:W-:Y:S02]  /*1750*/  USHF.R.S32.HI UR15, URZ, 0x6, UR4 ;  /* 0x00000006ff0f7899 */ /* 0x000fe40008011404 */
[----:B------:R-:W-:Y:S02]  /*1760*/  UIADD3 UR4, UPT, UPT, UR13, -0x1, URZ ;  /* 0xffffffff0d047890 */ /* 0x000fe4000fffe0ff */
[----:B------:R-:W-:Y:S02]  /*1770*/  UISETP.LT.U32.AND UP0, UPT, UR15, 0x1b, UPT ;  /* 0x0000001b0f00788c */ /* 0x000fe4000bf01070 */
[----:B------:R-:W-:Y:S02]  /*1780*/  UISETP.GE.U32.AND UP1, UPT, UR4, -0x7f, UPT ;  /* 0xffffff810400788c */ /* 0x000fe4000bf26070 */
[----:B------:R-:W-:Y:S02]  /*1790*/  USEL UR14, UR15, 0x1b, UP0 ;  /* 0x0000001b0f0e7887 */ /* 0x000fe40008000000 */
[----:B------:R-:W-:-:S02]  /*17a0*/  UIADD3 UR13, UPT, UPT, UR13, 0x7e, URZ ;  /* 0x0000007e0d0d7890 */ /* 0x000fc4000fffe0ff */
[----:B------:R-:W-:Y:S02]  /*17b0*/  UIADD3 UR5, UPT, UPT, UR14, -0x1, URZ ;  /* 0xffffffff0e057890 */ /* 0x000fe4000fffe0ff */
[----:B------:R-:W-:-:S03]  /*17c0*/  UIADD3 UR7, UPT, UPT, UR15, -UR14, URZ ;  /* 0x8000000e0f077290 */ /* 0x000fc6000fffe0ff */
[----:B------:R-:W-:-:S04]  /*17d0*/  @UP1 UIADD3 UR5, UPT, UPT, UR14, URZ, URZ ;  /* 0x000000ff0e051290 */ /* 0x000fc8000fffe0ff */
[----:B--2---:R-:W-:-:S12]  /*17e0*/  UIADD3 UR5, UPT, UPT, UR5, 0x1, URZ ;  /* 0x0000000105057890 */ /* 0x004fd8000fffe0ff */
.L_x_36:
[----:B------:R-:W-:Y:S01]  /*17f0*/  UISETP.NE.AND UP0, UPT, UR37, URZ, UPT ;  /* 0x000000ff2500728c */ /* 0x000fe2000bf05270 */
[----:B------:R-:W1:Y:S08]  /*1800*/  S2UR UR37, SR_CgaCtaId ;  /* 0x00000000002579c3 */ /* 0x000e700000008800 */
[----:B------:R-:W-:Y:S05]  /*1810*/  BRA.U UP0, `(.L_x_19) ;  /* 0x0000000100347547 */ /* 0x000fea000b800000 */
[----:B------:R-:W2:Y:S01]  /*1820*/  S2R R2, SR_CgaCtaId ;  /* 0x0000000000027919 */ /* 0x000ea20000008800 */
[----:B------:R-:W-:-:S04]  /*1830*/  MOV R3, 0x400 ;  /* 0x0000040000037802 */ /* 0x000fc80000000f00 */
[----:B--2---:R-:W-:Y:S02]  /*1840*/  LEA R3, R2, R3, 0x18 ;  /* 0x0000000302037211 */ /* 0x004fe400078ec0ff */
[----:B------:R-:W-:-:S03]  /*1850*/  SHF.L.U32 R2, R10, 0x1f, RZ ;  /* 0x0000001f0a027819 */ /* 0x000fc600000006ff */
[----:B------:R-:W-:-:S04]  /*1860*/  IMAD R3, R12, 0x8, R3 ;  /* 0x000000080c037824 */ /* 0x000fc800078e0203 */
[----:B------:R-:W2:Y:S02]  /*1870*/  SYNCS.PHASECHK.TRANS64.TRYWAIT P0, [R3+URZ+0x240], R2 ;  /* 0x00024002030075a7 */ /* 0x000ea400080011ff */
[----:B--2---:R-:W-:Y:S05]  /*1880*/  @!P0 BRA `(.L_x_20) ;  /* 0x0000005400fc8947 */ /* 0x004fea0003800000 */
.L_x_119:
[----:B------:R-:W-:Y:S01]  /*1890*/  VIADD R12, R12, 0x1 ;  /* 0x000000010c0c7836 */ /* 0x000fe20000000000 */
[----:B------:R2:W-:Y:S04]  /*18a0*/  SYNCS.ARRIVE.TRANS64.A1T0 RZ, [R3+URZ+0x230], RZ ;  /* 0x000230ff03ff79a7 */ /* 0x0005e800081000ff */
[----:B------:R-:W-:-:S04]  /*18b0*/  ISETP.NE.AND P0, PT, R12, 0x2, PT ;  /* 0x000000020c00780c */ /* 0x000fc80003f05270 */
[----:B------:R-:W-:Y:S02]  /*18c0*/  SEL R12, R12, RZ, P0 ;  /* 0x000000ff0c0c7207 */ /* 0x000fe40000000000 */
[----:B--2---:R-:W-:-:S04]  /*18d0*/  SEL R3, RZ, 0x1, P0 ;  /* 0x00000001ff037807 */ /* 0x004fc80000000000 */
[----:B------:R-:W-:-:S07]  /*18e0*/  LOP3.LUT R10, R10, R3, RZ, 0x3c, !PT ;  /* 0x000000030a0a7212 */ /* 0x000fce00078e3cff */
.L_x_19:
[----:B------:R-:W-:Y:S01]  /*18f0*/  UMOV UR4, 0x400 ;  /* 0x0000040000047882 */ /* 0x000fe20000000000 */
[----:B------:R-:W-:Y:S01]  /*1900*/  SHF.L.U32 R2, R15, 0x1f, RZ ;  /* 0x0000001f0f027819 */ /* 0x000fe200000006ff */
[----:B-1----:R-:W-:Y:S01]  /*1910*/  ULEA UR4, UR37, UR4, 0x18 ;  /* 0x0000000425047291 */ /* 0x002fe2000f8ec0ff */
[----:B------:R-:W-:Y:S01]  /*1920*/  R2UR UR35, R97 ;  /* 0x00000000612372ca */ /* 0x000fe200000e0000 */
[----:B------:R-:W-:Y:S01]  /*1930*/  UISETP.GE.U32.AND UP0, UPT, UR13, 0x7f, UPT ;  /* 0x0000007f0d00788c */ /* 0x000fe2000bf06070 */
[----:B------:R-:W-:Y:S01]  /*1940*/  R2UR UR11, R91 ;  /* 0x000000005b0b72ca */ /* 0x000fe200000e0000 */
[----:B------:R-:W-:Y:S01]  /*1950*/  ULEA UR8, UR6, UR4, 0x3 ;  /* 0x0000000406087291 */ /* 0x000fe2000f8e18ff */
[----:B------:R-:W-:-:S08]  /*1960*/  UMOV UR24, URZ ;  /* 0x000000ff00187c82 */ /* 0x000fd00008000000 */
[----:B------:R1:W2:Y:S01]  /*1970*/  SYNCS.PHASECHK.TRANS64.TRYWAIT P0, [UR8+0xd8], R2 ;  /* 0x0000d802ff0075a7 */ /* 0x0002a20008001108 */
[----:B------:R-:W-:Y:S02]  /*1980*/  USHF.L.U32 UR35, UR35, 0x6, URZ ;  /* 0x0000000623237899 */ /* 0x000fe400080006ff */
[----:B------:R-:W-:Y:S01]  /*1990*/  USHF.L.U32 UR11, UR11, 0x6, URZ ;  /* 0x000000060b0b7899 */ /* 0x000fe200080006ff */
[----:B------:R-:W-:Y:S11]  /*19a0*/  BRA.U !UP0, `(.L_x_21) ;  /* 0x0000000108a47547 */ /* 0x000ff6000b800000 */
[----:B------:R-:W-:Y:S01]  /*19b0*/  UMOV UR16, URZ ;  /* 0x000000ff00107c82 */ /* 0x000fe20008000000 */
[----:B------:R-:W-:-:S05]  /*19c0*/  UMOV UR17, UR6 ;  /* 0x0000000600117c82 */ /* 0x000fca0008000000 */
.L_x_26:
[----:B-1----:R-:W-:Y:S01]  /*19d0*/  ULEA UR33, UR17, UR4, 0x3 ;  /* 0x0000000411217291 */ /* 0x002fe2000f8e18ff */
[----:B--2---:R-:W-:Y:S01]  /*19e0*/  @!P5 MOV R3, 0x2000 ;  /* 0x000020000003d802 */ /* 0x004fe20000000f00 */
[----:B--2---:R-:W-:Y:S10]  /*19f0*/  @P0 BRA `(.L_x_22) ;  /* 0x00000000000c0947 */ /* 0x004ff40003800000 */
[----:B------:R-:W-:-:S04]  /*1a00*/  SHF.L.U32 R5, R15, 0x1f, RZ ;  /* 0x0000001f0f057819 */ /* 0x000fc800000006ff */
[----:B------:R-:W2:Y:S02]  /*1a10*/  SYNCS.PHASECHK.TRANS64.TRYWAIT P0, [UR33+0xd8], R5 ;  /* 0x0000d805ff0075a7 */ /* 0x000ea40008001121 */
[----:B--2---:R-:W-:Y:S05]  /*1a20*/  @!P0 BRA `(.L_x_23) ;  /* 0x0000005400a88947 */ /* 0x004fea0003800000 */
.L_x_22:
[----:B------:R2:W-:Y:S01]  /*1a30*/  @!P5 SYNCS.ARRIVE.TRANS64 RZ, [UR33], R3 ;  /* 0x00000003ffffd9a7 */ /* 0x0005e20008000021 */
[----:B------:R-:W-:Y:S04]  /*1a40*/  BSSY.RECONVERGENT B0, `(.L_x_24) ;  /* 0x0000003000007945 */ /* 0x000fe80003800200 */
[----:B------:R-:W-:Y:S05]  /*1a50*/  @P4 BRA `(.L_x_25) ;  /* 0x0000000000044947 */ /* 0x000fea0003800000 */
[----:B------:R-:W-:Y:S05]  /*1a60*/  BPT.TRAP 0x1 ;  /* 0x000000040000795c */ /* 0x000fea0000300000 */
.L_x_25:
[----:B------:R-:W-:Y:S05]  /*1a70*/  BSYNC.RECONVERGENT B0 ;  /* 0x0000000000007941 */ /* 0x000fea0003800200 */
.L_x_24:
[----:B------:R-:W-:Y:S02]  /*1a80*/  UIADD3 UR6, UPT, UPT, UR17, 0x1, URZ ;  /* 0x0000000111067890 */ /* 0x000fe4000fffe0ff */
[----:B------:R-:W-:Y:S02]  /*1a90*/  UIADD3 UR26, UP1, UPT, UR22, 0x80, URZ ;  /* 0x00000080161a7890 */ /* 0x000fe4000ff3e0ff */
[----:B------:R-:W-:Y:S02]  /*1aa0*/  UISETP.NE.AND UP0, UPT, UR6, 0x1b, UPT ;  /* 0x0000001b0600788c */ /* 0x000fe4000bf05270 */
[----:B------:R-:W-:Y:S02]  /*1ab0*/  USHF.L.U32 UR34, UR16, 0x6, URZ ;  /* 0x0000000610227899 */ /* 0x000fe400080006ff */
[----:B------:R-:W-:Y:S02]  /*1ac0*/  USEL UR9, URZ, 0x1, UP0 ;  /* 0x00000001ff097887 */ /* 0x000fe40008000000 */
[----:B------:R-:W-:-:S02]  /*1ad0*/  USEL UR6, UR6, URZ, UP0 ;  /* 0x000000ff06067287 */ /* 0x000fc40008000000 */
[----:B------:R-:W-:Y:S02]  /*1ae0*/  UIADD3 UR20, UP0, UPT, UR22, 0x180, URZ ;  /* 0x0000018016147890 */ /* 0x000fe4000ff1e0ff */
[----:B------:R-:W-:Y:S01]  /*1af0*/  ULEA UR8, UR6, UR4, 0x3 ;  /* 0x0000000406087291 */ /* 0x000fe2000f8e18ff */
[----:B------:R-:W-:Y:S01]  /*1b00*/  LOP3.LUT R15, R15, UR9, RZ, 0x3c, !PT ;  /* 0x000000090f0f7c12 */ /* 0x000fe2000f8e3cff */
[----:B------:R-:W-:Y:S02]  /*1b10*/  UIADD3.X UR27, UPT, UPT, URZ, UR23, URZ, UP1, !UPT ;  /* 0x00000017ff1b7290 */ /* 0x000fe40008ffe4ff */
[----:B------:R-:W-:Y:S01]  /*1b20*/  UIADD3.X UR21, UPT, UPT, URZ, UR23, URZ, UP0, !UPT ;  /* 0x00000017ff157290 */ /* 0x000fe200087fe4ff */
[----:B-1----:R-:W-:Y:S01]  /*1b30*/  SHF.L.U32 R2, R15, 0x1f, RZ ;  /* 0x0000001f0f027819 */ /* 0x002fe200000006ff */
[----:B------:R-:W-:Y:S01]  /*1b40*/  UMOV UR18, 0x0 ;  /* 0x0000000000127882 */ /* 0x000fe20000000000 */
[----:B------:R-:W-:Y:S01]  /*1b50*/  UMOV UR19, 0x10000000 ;  /* 0x1000000000137882 */ /* 0x000fe20000000000 */
[----:B------:R-:W-:Y:S01]  /*1b60*/  UMOV UR12, UR36 ;  /* 0x00000024000c7c82 */ /* 0x000fe20008000000 */
[----:B------:R1:W1:Y:S01]  /*1b70*/  SYNCS.PHASECHK.TRANS64.TRYWAIT P0, [UR8+0xd8], R2 ;  /* 0x0000d802ff0075a7 */ /* 0x0002620008001108 */
[----:B------:R-:W-:Y:S01]  /*1b80*/  ULEA UR8, UR17, UR4, 0xc ;  /* 0x0000000411087291 */ /* 0x000fe2000f8e60ff */
[----:B------:R-:W-:Y:S01]  /*1b90*/  UMOV UR9, UR33 ;  /* 0x0000002100097c82 */ /* 0x000fe20008000000 */
[----:B------:R-:W-:-:S02]  /*1ba0*/  UMOV UR10, UR34 ;  /* 0x00000022000a7c82 */ /* 0x000fc40008000000 */
[----:B------:R-:W-:Y:S02]  /*1bb0*/  UIADD3 UR32, UPT, UPT, UR8, 0x2600, URZ ;  /* 0x0000260008207890 */ /* 0x000fe4000fffe0ff */
[----:B------:R-:W-:Y:S02]  /*1bc0*/  UIADD3 UR8, UPT, UPT, UR8, 0x1d600, URZ ;  /* 0x0001d60008087890 */ /* 0x000fe4000fffe0ff */
[----:B------:R-:W-:Y:S01]  /*1bd0*/  UIADD3 UR16, UPT, UPT, UR16, 0x1, URZ ;  /* 0x0000000110107890 */ /* 0x000fe2000fffe0ff */
[----:B------:R-:W-:Y:S01]  /*1be0*/  UMOV UR24, UR5 ;  /* 0x0000000500187c82 */ /* 0x000fe20008000000 */
[----:B------:R-:W-:Y:S02]  /*1bf0*/  UMOV UR17, UR6 ;  /* 0x0000000600117c82 */ /* 0x000fe40008000000 */
[----:B------:R-:W-:Y:S01]  /*1c00*/  UISETP.NE.AND UP0, UPT, UR16, UR5, UPT ;  /* 0x000000051000728c */ /* 0x000fe2000bf05270 */
[----:B------:R1:W-:Y:S02]  /*1c10*/  UTMALDG.3D [UR32], [UR26], desc[UR18] ;  /* 0x000012201a0075b4 */ /* 0x0003e40008011000 */
[----:B------:R1:W-:Y:S06]  /*1c20*/  UTMALDG.3D [UR8], [UR20], desc[UR18] ;  /* 0x00001208140075b4 */ /* 0x0003ec0008011000 */
[----:B------:R-:W-:Y:S05]  /*1c30*/  BRA.U UP0, `(.L_x_26) ;  /* 0xfffffffd00647547 */ /* 0x000fea000b83ffff */
.L_x_21:
[----:B-1----:R-:W-:Y:S01]  /*1c40*/  ULEA UR8, UR6, UR4, 0x3 ;  /* 0x0000000406087291 */ /* 0x002fe2000f8e18ff */
[----:B------:R-:W-:Y:S01]  /*1c50*/  SHF.L.U32 R2, R15, 0x1f, RZ ;  /* 0x0000001f0f027819 */ /* 0x000fe200000006ff */
[----:B------:R-:W-:Y:S01]  /*1c60*/  @!P1 SYNCS.ARRIVE.TRANS64.A1T0 RZ, [UR4+0x1c8], RZ ;  /* 0x0001c8ffffff99a7 */ /* 0x000fe20008100004 */
[----:B------:R-:W-:-:S06]  /*1c70*/  UISETP.GT.AND UP0, UPT, UR15, UR14, UPT ;  /* 0x0000000e0f00728c */ /* 0x000fcc000bf04270 */
[----:B--2---:R1:W2:Y:S03]  /*1c80*/  SYNCS.PHASECHK.TRANS64.TRYWAIT P0, [UR8+0xd8], R2 ;  /* 0x0000d802ff0075a7 */ /* 0x0042a60008001108 */
[----:B------:R-:W-:Y:S05]  /*1c90*/  BRA.U !UP0, `(.L_x_27) ;  /* 0x0000000108a87547 */ /* 0x000fea000b800000 */
[----:B------:R-:W-:Y:S01]  /*1ca0*/  UIADD3 UR21, UPT, UPT, UR7, UR24, URZ ;  /* 0x0000001807157290 */ /* 0x000fe2000fffe0ff */
[----:B------:R-:W-:-:S11]  /*1cb0*/  UMOV UR25, UR6 ;  /* 0x0000000600197c82 */ /* 0x000fd60008000000 */
.L_x_32:
[----:B-1----:R-:W-:Y:S01]  /*1cc0*/  ULEA UR17, UR25, UR4, 0x3 ;  /* 0x0000000419117291 */ /* 0x002fe2000f8e18ff */
[----:B--2---:R-:W-:Y:S01]  /*1cd0*/  @!P5 MOV R3, 0x2000 ;  /* 0x000020000003d802 */ /* 0x004fe20000000f00 */
[----:B--2---:R-:W-:Y:S10]  /*1ce0*/  @P0 BRA `(.L_x_28) ;  /* 0x00000000000c0947 */ /* 0x004ff40003800000 */
[----:B------:R-:W-:-:S04]  /*1cf0*/  SHF.L.U32 R5, R15, 0x1f, RZ ;  /* 0x0000001f0f057819 */ /* 0x000fc800000006ff */
[----:B------:R-:W2:Y:S02]  /*1d00*/  SYNCS.PHASECHK.TRANS64.TRYWAIT P0, [UR17+0xd8], R5 ;  /* 0x0000d805ff0075a7 */ /* 0x000ea40008001111 */
[----:B--2---:R-:W-:Y:S05]  /*1d10*/  @!P0 BRA `(.L_x_29) ;  /* 0x0000005400048947 */ /* 0x004fea0003800000 */
.L_x_28:
[----:B------:R2:W-:Y:S01]  /*1d20*/  @!P5 SYNCS.ARRIVE.TRANS64 RZ, [UR17], R3 ;  /* 0x00000003ffffd9a7 */ /* 0x0005e20008000011 */
[----:B------:R-:W-:Y:S04]  /*1d30*/  BSSY.RECONVERGENT B0, `(.L_x_30) ;  /* 0x0000003000007945 */ /* 0x000fe80003800200 */
[----:B------:R-:W-:Y:S05]  /*1d40*/  @P4 BRA `(.L_x_31) ;  /* 0x0000000000044947 */ /* 0x000fea0003800000 */
[----:B------:R-:W-:Y:S05]  /*1d50*/  BPT.TRAP 0x1 ;  /* 0x000000040000795c */ /* 0x000fea0000300000 */
.L_x_31:
[----:B------:R-:W-:Y:S05]  /*1d60*/  BSYNC.RECONVERGENT B0 ;  /* 0x0000000000007941 */ /* 0x000fea0003800200 */
.L_x_30:
        /* <DEDUP_REMOVED lines=20> */
[----:B------:R-:W-:Y:S01]  /*1eb0*/  UIADD3 UR8, UPT, UPT, UR8, 0x1d600, URZ ;  /* 0x0001d60008087890 */ /* 0x000fe2000fffe0ff */
[----:B------:R-:W-:Y:S01]  /*1ec0*/  UMOV UR9, UR17 ;  /* 0x0000001100097c82 */ /* 0x000fe20008000000 */
[----:B------:R-:W-:Y:S01]  /*1ed0*/  UMOV UR10, UR18 ;  /* 0x00000012000a7c82 */ /* 0x000fe20008000000 */
[----:B------:R-:W-:Y:S01]  /*1ee0*/  UIADD3 UR24, UPT, UPT, UR24, 0x1, URZ ;  /* 0x0000000118187890 */ /* 0x000fe2000fffe0ff */
[----:B------:R-:W-:-:S03]  /*1ef0*/  UMOV UR25, UR6 ;  /* 0x0000000600197c82 */ /* 0x000fc60008000000 */
[----:B------:R1:W-:Y:S01]  /*1f00*/  UTMALDG.3D [UR16], [UR30], desc[UR26] ;  /* 0x00001a101e0075b4 */ /* 0x0003e20008011000 */
[----:B------:R-:W-:Y:S01]  /*1f10*/  UISETP.NE.AND UP0, UPT, UR24, UR21, UPT ;  /* 0x000000151800728c */ /* 0x000fe2000bf05270 */
[----:B------:R1:W-:Y:S08]  /*1f20*/  UTMALDG.3D [UR8], [UR28], desc[UR26] ;  /* 0x00001a081c0075b4 */ /* 0x0003f00008011000 */
[----:B------:R-:W-:Y:S05]  /*1f30*/  BRA.U UP0, `(.L_x_32) ;  /* 0xfffffffd00607547 */ /* 0x000fea000b83ffff */
.L_x_27:
[C---:B-1----:R-:W-:Y:S01]  /*1f40*/  LEA R2, R14.reuse, UR4, 0x3 ;  /* 0x000000040e027c11 */ /* 0x042fe2000f8e18ff */
[----:B------:R-:W-:Y:S01]  /*1f50*/  NOP ;  /* 0x0000000000007918 */ /* 0x000fe20000000000 */
[----:B--2---:R-:W-:Y:S02]  /*1f60*/  SHF.L.U32 R3, R13, 0x1f, RZ ;  /* 0x0000001f0d037819 */ /* 0x004fe400000006ff */
[----:B------:R-:W-:Y:S02]  /*1f70*/  LEA R4, R14, UR4, 0x4 ;  /* 0x000000040e047c11 */ /* 0x000fe4000f8e20ff */
[----:B------:R-:W1:Y:S02]  /*1f80*/  SYNCS.PHASECHK.TRANS64.TRYWAIT P0, [R2+URZ+0x1d0], R3 ;  /* 0x0001d003020075a7 */ /* 0x000e6400080011ff */
[----:B-1----:R-:W-:Y:S05]  /*1f90*/  @!P0 BRA `(.L_x_33) ;  /* 0x00000050007c8947 */ /* 0x002fea0003800000 */
.L_x_122:
[----:B------:R-:W2:Y:S01]  /*1fa0*/  LDS.128 R4, [R4+0x260] ;  /* 0x0002600004047984 */ /* 0x000ea20000000c00 */
[----:B---3--:R-:W-:Y:S01]  /*1fb0*/  ISETP.GE.AND P0, PT, R40, 0x1, PT ;  /* 0x000000012800780c */ /* 0x008fe20003f06270 */
[----:B-1----:R-:W-:Y:S01]  /*1fc0*/  VIADD R2, R2, 0x1e0 ;  /* 0x000001e002027836 */ /* 0x002fe20000000000 */
[----:B------:R-:W-:Y:S01]  /*1fd0*/  @!PT LDS RZ, [RZ] ;  /* 0x00000000fffff984 */ /* 0x000fe20000000800 */
[----:B------:R-:W-:Y:S01]  /*1fe0*/  @!PT LDS RZ, [RZ] ;  /* 0x00000000fffff984 */ /* 0x000fe20000000800 */
[----:B------:R-:W-:Y:S01]  /*1ff0*/  @!PT LDS RZ, [RZ] ;  /* 0x00000000fffff984 */ /* 0x000fe20000000800 */
[----:B------:R-:W-:Y:S01]  /*2000*/  @!PT LDS RZ, [RZ] ;  /* 0x00000000fffff984 */ /* 0x000fe20000000800 */
[----:B------:R1:W-:Y:S06]  /*2010*/  MEMBAR.ALL.CTA ;  /* 0x0000000000007992 */ /* 0x0003ec0000008000 */
[----:B-1----:R-:W1:Y:S01]  /*2020*/  FENCE.VIEW.ASYNC.S ;  /* 0x00000000000073c6 */ /* 0x002e620000000000 */
[----:B------:R-:W-:-:S04]  /*2030*/  PRMT R2, RZ, 0x654, R2 ;  /* 0x00000654ff027816 */ /* 0x000fc80000000002 */
[----:B-1----:R1:W-:Y:S01]  /*2040*/  SYNCS.ARRIVE.TRANS64.RED.A1T0 RZ, [R2+URZ], RZ ;  /* 0x000000ff02ff79a7 */ /* 0x0023e200081004ff */
[----:B--2---:R-:W-:-:S13]  /*2050*/  LOP3.LUT P2, RZ, R6, 0x1, RZ, 0xc0, !PT ;  /* 0x0000000106ff7812 */ /* 0x004fda000784c0ff */
[----:B------:R-:W-:Y:S01]  /*2060*/  @P2 SHF.R.U32.HI R3, RZ, 0x10, R5 ;  /* 0x00000010ff032819 */ /* 0x000fe20000011605 */
[----:B------:R-:W-:Y:S01]  /*2070*/  VOTEU.ANY UP0, P2 ;  /* 0x0000000000ff7886 */ /* 0x000fe20001000100 */
[----:B------:R-:W-:Y:S02]  /*2080*/  @P2 MOV R11, R4 ;  /* 0x00000004000b2202 */ /* 0x000fe40000000f00 */
[----:B------:R-:W-:Y:S02]  /*2090*/  @P2 R2UR.BROADCAST UR8, R3 ;  /* 0x00000000030822ca */ /* 0x000fe400008e0000 */
[----:B------:R-:W-:-:S11]  /*20a0*/  @P2 LOP3.LUT R8, R5, 0xffff, RZ, 0xc0, !PT ;  /* 0x0000ffff05082812 */ /* 0x000fd600078ec0ff */
[----:B------:R-:W-:Y:S01]  /*20b0*/  @UP0 UMOV UR36, UR8 ;  /* 0x0000000800240c82 */ /* 0x000fe20008000000 */
[----:B-1----:R-:W-:Y:S05]  /*20c0*/  @!P0 BRA `(.L_x_34) ;  /* 0x0000000000b88947 */ /* 0x002fea0003800000 */
[----:B------:R-:W4:Y:S01]  /*20d0*/  LDC.64 R4, c[0x0][0xb18] ;  /* 0x0002c600ff047b82 */ /* 0x000f220000000a00 */
[----:B------:R-:W-:-:S07]  /*20e0*/  ISETP.NE.AND P3, PT, R40, 0x1, PT ;  /* 0x000000012800780c */ /* 0x000fce0003f65270 */
[----:B------:R-:W1:Y:S08]  /*20f0*/  LDC.64 R6, c[0x0][0xb10] ;  /* 0x0002c400ff067b82 */ /* 0x000e700000000a00 */
[----:B------:R-:W2:Y:S08]  /*2100*/  LDC R16, c[0x0][0xb20] ;  /* 0x0002c800ff107b82 */ /* 0x000eb00000000800 */
[----:B------:R-:W3:Y:S01]  /*2110*/  LDC R18, c[0x0][0xb0c] ;  /* 0x0002c300ff127b82 */ /* 0x000ee20000000800 */
[----:B----4-:R-:W-:Y:S01]  /*2120*/  IMAD.HI.U32 R17, R0, R5, RZ ;  /* 0x0000000500117227 */ /* 0x010fe200078e00ff */
[----:B------:R-:W-:-:S03]  /*2130*/  ISETP.NE.AND P0, PT, R4, 0x1, PT ;  /* 0x000000010400780c */ /* 0x000fc60003f05270 */
[----:B------:R-:W-:-:S03]  /*2140*/  IMAD.HI.U32 R5, R8, R5, RZ ;  /* 0x0000000508057227 */ /* 0x000fc600078e00ff */
[----:B------:R-:W4:Y:S01]  /*2150*/  LDC.64 R2, c[0x0][0xb28] ;  /* 0x0002ca00ff027b82 */ /* 0x000f220000000a00 */
[----:B-1----:R-:W-:-:S04]  /*2160*/  IMAD.HI.U32 R20, R9, R6, RZ ;  /* 0x0000000609147227 */ /* 0x002fc800078e00ff */
[----:B------:R-:W-:Y:S01]  /*2170*/  IMAD.HI.U32 R22, R11, R6, RZ ;  /* 0x000000060b167227 */ /* 0x000fe200078e00ff */
[----:B------:R-:W-:Y:S02]  /*2180*/  SHF.R.U32.HI R20, RZ, R7, R20 ;  /* 0x00000007ff147219 */ /* 0x000fe40000011614 */
[-C--:B--2---:R-:W-:Y:S02]  /*2190*/  SHF.R.U32.HI R17, RZ, R16.reuse, R17 ;  /* 0x00000010ff117219 */ /* 0x084fe40000011611 */
[----:B------:R-:W-:Y:S02]  /*21a0*/  SHF.R.U32.HI R5, RZ, R16, R5 ;  /* 0x00000010ff057219 */ /* 0x000fe40000011605 */
[----:B------:R-:W-:Y:S02]  /*21b0*/  SEL R17, R0, R17, !P0 ;  /* 0x0000001100117207 */ /* 0x000fe40004000000 */
[----:B------:R-:W-:Y:S02]  /*21c0*/  SHF.R.U32.HI R22, RZ, R7, R22 ;  /* 0x00000007ff167219 */ /* 0x000fe40000011616 */
[----:B---3--:R-:W-:-:S02]  /*21d0*/  ISETP.NE.AND P1, PT, R18, 0x1, PT ;  /* 0x000000011200780c */ /* 0x008fc40003f25270 */
[----:B------:R-:W-:Y:S02]  /*21e0*/  SEL R5, R8, R5, !P0 ;  /* 0x0000000508057207 */ /* 0x000fe40004000000 */
[----:B------:R-:W-:Y:S02]  /*21f0*/  SEL R19, R9, R20, !P1 ;  /* 0x0000001409137207 */ /* 0x000fe40004800000 */
[----:B------:R-:W-:Y:S01]  /*2200*/  SEL R7, R11, R22, !P1 ;  /* 0x000000160b077207 */ /* 0x000fe20004800000 */
[----:B----4-:R-:W-:-:S04]  /*2210*/  IMAD.HI.U32 R20, R17, R2, RZ ;  /* 0x0000000211147227 */ /* 0x010fc800078e00ff */
[----:B------:R-:W-:Y:S01]  /*2220*/  IMAD.HI.U32 R6, R19, R2, RZ ;  /* 0x0000000213067227 */ /* 0x000fe200078e00ff */
[----:B------:R-:W-:-:S04]  /*2230*/  @P3 SHF.R.U32.HI R17, RZ, R3, R20 ;  /* 0x00000003ff113219 */ /* 0x000fc80000011614 */
[----:B------:R-:W-:Y:S01]  /*2240*/  @P3 SHF.R.U32.HI R19, RZ, R3, R6 ;  /* 0x00000003ff133219 */ /* 0x000fe20000011606 */
[----:B------:R-:W-:-:S04]  /*2250*/  IMAD R17, R40, R17, RZ ;  /* 0x0000001128117224 */ /* 0x000fc800078e02ff */
[----:B------:R-:W-:Y:S01]  /*2260*/  IMAD R6, R40, R19, RZ ;  /* 0x0000001328067224 */ /* 0x000fe200078e02ff */
[C---:B------:R-:W-:Y:S02]  /*2270*/  ISETP.GE.AND P0, PT, R5.reuse, R17, PT ;  /* 0x000000110500720c */ /* 0x040fe40003f06270 */
[----:B------:R-:W-:Y:S02]  /*2280*/  IADD3 R17, PT, PT, -R5, RZ, RZ ;  /* 0x000000ff05117210 */ /* 0x000fe40007ffe1ff */
[----:B------:R-:W-:Y:S01]  /*2290*/  ISETP.GE.OR P0, PT, R7, R6, P0 ;  /* 0x000000060700720c */ /* 0x000fe20000706670 */
[----:B------:R-:W-:-:S04]  /*22a0*/  IMAD.HI.U32 R6, R5, R2, RZ ;  /* 0x0000000205067227 */ /* 0x000fc800078e00ff */
[----:B------:R-:W-:Y:S01]  /*22b0*/  IMAD R8, R4, R17, R8 ;  /* 0x0000001104087224 */ /* 0x000fe200078e0208 */
[----:B------:R-:W-:-:S04]  /*22c0*/  SHF.R.U32.HI R6, RZ, R3, R6 ;  /* 0x00000003ff067219 */ /* 0x000fc80000011606 */
[----:B------:R-:W-:-:S03]  /*22d0*/  SEL R6, R5, R6, !P3 ;  /* 0x0000000605067207 */ /* 0x000fc60005800000 */
[----:B------:R-:W-:-:S04]  /*22e0*/  @!P0 IMAD.HI.U32 R16, R7, R2, RZ ;  /* 0x0000000207108227 */ /* 0x000fc800078e00ff */
[----:B------:R-:W-:Y:S01]  /*22f0*/  IMAD.MOV R2, RZ, RZ, -R6 ;  /* 0x000000ffff027224 */ /* 0x000fe200078e0a06 */
[----:B------:R-:W-:-:S03]  /*2300*/  @!P0 SHF.R.U32.HI R16, RZ, R3, R16 ;  /* 0x00000003ff108219 */ /* 0x000fc60000011610 */
[----:B------:R-:W-:Y:S01]  /*2310*/  IMAD R2, R40, R2, R5 ;  /* 0x0000000228027224 */ /* 0x000fe200078e0205 */
[----:B------:R-:W-:-:S05]  /*2320*/  @!P0 SEL R3, R7, R16, !P3 ;  /* 0x0000001007038207 */ /* 0x000fca0005800000 */
[--C-:B------:R-:W-:Y:S02]  /*2330*/  @!P0 IMAD.IADD R6, R6, 0x1, -R3.reuse ;  /* 0x0000000106068824 */ /* 0x100fe400078e0a03 */
[----:B------:R-:W-:Y:S01]  /*2340*/  @!P0 IMAD R3, R2, R19, R3 ;  /* 0x0000001302038224 */ /* 0x000fe200078e0203 */
[----:B------:R-:W-:Y:S01]  /*2350*/  IADD3 R2, PT, PT, -R7, RZ, RZ ;  /* 0x000000ff07027210 */ /* 0x000fe20007ffe1ff */
[----:B------:R-:W-:Y:S02]  /*2360*/  @!P0 IMAD R5, R40, R6, R7 ;  /* 0x0000000628058224 */ /* 0x000fe400078e0207 */
[----:B------:R-:W-:Y:S02]  /*2370*/  @!P0 IMAD.MOV.U32 R7, RZ, RZ, R3 ;  /* 0x000000ffff078224 */ /* 0x000fe400078e0003 */
[----:B------:R-:W-:Y:S02]  /*2380*/  IMAD R2, R18, R2, R11 ;  /* 0x0000000212027224 */ /* 0x000fe400078e020b */
[----:B------:R-:W-:-:S02]  /*2390*/  IMAD R8, R5, R4, R8 ;  /* 0x0000000405087224 */ /* 0x000fc400078e0208 */
[----:B------:R-:W-:Y:S02]  /*23a0*/  IMAD R11, R7, R18, R2 ;  /* 0x00000012070b7224 */ /* 0x000fe400078e0202 */
.L_x_34:
[----:B------:R-:W1:Y:S02]  /*23b0*/  LDCU UR8, c[0x0][0xb30] ;  /* 0x00016600ff0877ac */ /* 0x000e640008000800 */
[----:B-1----:R-:W-:-:S09]  /*23c0*/  UISETP.NE.AND UP0, UPT, UR8, 0x1, UPT ;  /* 0x000000010800788c */ /* 0x002fd2000bf05270 */
[----:B------:R-:W-:Y:S05]  /*23d0*/  BRA.U UP0, `(.L_x_35) ;  /* 0x0000000100407547 */ /* 0x000fea000b800000 */
[----:B------:R-:W1:Y:S08]  /*23e0*/  LDC.64 R4, c[0x0][0xb10] ;  /* 0x0002c400ff047b82 */ /* 0x000e700000000a00 */
[----:B------:R-:W2:Y:S08]  /*23f0*/  LDC.64 R2, c[0x0][0xb18] ;  /* 0x0002c600ff027b82 */ /* 0x000eb00000000a00 */
[----:B------:R-:W3:Y:S08]  /*2400*/  LDC R6, c[0x0][0xb20] ;  /* 0x0002c800ff067b82 */ /* 0x000ef00000000800 */
[----:B------:R-:W4:Y:S01]  /*2410*/  LDC R16, c[0x0][0xb0c] ;  /* 0x0002c300ff107b82 */ /* 0x000f220000000800 */
[----:B-1----:R-:W-:-:S05]  /*2420*/  IMAD.HI.U32 R4, R11, R4, RZ ;  /* 0x000000040b047227 */ /* 0x002fca00078e00ff */
[----:B------:R-:W-:Y:S01]  /*2430*/  SHF.R.U32.HI R4, RZ, R5, R4 ;  /* 0x00000005ff047219 */ /* 0x000fe20000011604 */
[----:B--2---:R-:W-:Y:S01]  /*2440*/  IMAD.HI.U32 R3, R8, R3, RZ ;  /* 0x0000000308037227 */ /* 0x004fe200078e00ff */
[----:B------:R-:W-:-:S04]  /*2450*/  ISETP.NE.AND P0, PT, R2, 0x1, PT ;  /* 0x000000010200780c */ /* 0x000fc80003f05270 */
[----:B---3--:R-:W-:-:S04]  /*2460*/  SHF.R.U32.HI R3, RZ, R6, R3 ;  /* 0x00000006ff037219 */ /* 0x008fc80000011603 */
[----:B------:R-:W-:Y:S02]  /*2470*/  SEL R3, R8, R3, !P0 ;  /* 0x0000000308037207 */ /* 0x000fe40004000000 */
[----:B----4-:R-:W-:-:S04]  /*2480*/  ISETP.NE.AND P1, PT, R16, 0x1, PT ;  /* 0x000000011000780c */ /* 0x010fc80003f25270 */
[----:B------:R-:W-:-:S05]  /*2490*/  SEL R4, R11, R4, !P1 ;  /* 0x000000040b047207 */ /* 0x000fca0004800000 */
[----:B------:R-:W-:Y:S02]  /*24a0*/  IMAD.IADD R5, R3, 0x1, -R4 ;  /* 0x0000000103057824 */ /* 0x000fe400078e0a04 */
[----:B------:R-:W-:Y:S02]  /*24b0*/  IMAD.IADD R3, R4, 0x1, -R3 ;  /* 0x0000000104037824 */ /* 0x000fe400078e0a03 */
[----:B------:R-:W-:Y:S02]  /*24c0*/  IMAD R11, R5, R16, R11 ;  /* 0x00000010050b7224 */ /* 0x000fe400078e020b */
[----:B------:R-:W-:-:S07]  /*24d0*/  IMAD R8, R3, R2, R8 ;  /* 0x0000000203087224 */ /* 0x000fce00078e0208 */
.L_x_35:
[----:B------:R-:W-:Y:S01]  /*24e0*/  VIADD R14, R14, 0x1 ;  /* 0x000000010e0e7836 */ /* 0x000fe20000000000 */
[----:B------:R-:W-:Y:S01]  /*24f0*/  PLOP3.LUT P1, PT, PT, PT, PT, 0x80, 0x8 ;  /* 0x000000000008781c */ /* 0x000fe20003f2f070 */
[----:B------:R-:W-:Y:S02]  /*2500*/  IMAD.IADD R97, R11, 0x1, R90 ;  /* 0x000000010b617824 */ /* 0x000fe400078e025a */
[----:B------:R-:W-:Y:S01]  /*2510*/  IMAD.IADD R91, R8, 0x1, R79 ;  /* 0x00000001085b7824 */ /* 0x000fe200078e024f */
[----:B------:R-:W-:-:S04]  /*2520*/  ISETP.NE.AND P0, PT, R14, 0x2, PT ;  /* 0x000000020e00780c */ /* 0x000fc80003f05270 */
[----:B------:R-:W-:Y:S02]  /*2530*/  SEL R2, RZ, 0x1, P0 ;  /* 0x00000001ff027807 */ /* 0x000fe40000000000 */
[----:B------:R-:W-:Y:S02]  /*2540*/  SEL R14, R14, RZ, P0 ;  /* 0x000000ff0e0e7207 */ /* 0x000fe40000000000 */
[----:B------:R-:W-:Y:S01]  /*2550*/  LOP3.LUT R13, R13, R2, RZ, 0x3c, !PT ;  /* 0x000000020d0d7212 */ /* 0x000fe200078e3cff */
[----:B------:R-:W-:Y:S06]  /*2560*/  @P2 BRA `(.L_x_36) ;  /* 0xfffffff000a02947 */ /* 0x000fec000383ffff */
[----:B------:R-:W-:Y:S01]  /*2570*/  UIADD3 UR4, UPT, UPT, UR4, 0xd8, URZ ;  /* 0x000000d804047890 */ /* 0x000fe2000fffe0ff */
[----:B------:R-:W-:-:S03]  /*2580*/  SHF.L.U32 R3, R15, 0x1f, RZ ;  /* 0x0000001f0f037819 */ /* 0x000fc600000006ff */
[----:B------:R-:W-:-:S09]  /*2590*/  ULEA UR5, UR6, UR4, 0x3 ;  /* 0x0000000406057291 */ /* 0x000fd2000f8e18ff */
[----:B------:R-:W1:Y:S02]  /*25a0*/  SYNCS.PHASECHK.TRANS64.TRYWAIT P0, [UR5], R3 ;  /* 0x00000003ff0075a7 */ /* 0x000e640008001105 */
[----:B-1----:R-:W-:Y:S05]  /*25b0*/  @!P0 BRA `(.L_x_37) ;  /* 0x0000004c00088947 */ /* 0x002fea0003800000 */
.L_x_124:
[----:B------:R-:W-:-:S04]  /*25c0*/  UIADD3 UR6, UPT, UPT, UR6, 0x1, URZ ;  /* 0x0000000106067890 */ /* 0x000fc8000fffe0ff */
[----:B------:R-:W-:-:S04]  /*25d0*/  UISETP.NE.AND UP0, UPT, UR6, 0x1b, UPT ;  /* 0x0000001b0600788c */ /* 0x000fc8000bf05270 */
[----:B------:R-:W-:Y:S02]  /*25e0*/  USEL UR7, URZ, 0x1, UP0 ;  /* 0x00000001ff077887 */ /* 0x000fe40008000000 */
[----:B------:R-:W-:-:S04]  /*25f0*/  USEL UR6, UR6, URZ, UP0 ;  /* 0x000000ff06067287 */ /* 0x000fc80008000000 */
[----:B------:R-:W-:Y:S01]  /*2600*/  ULEA UR5, UR6, UR4, 0x3 ;  /* 0x0000000406057291 */ /* 0x000fe2000f8e18ff */
[----:B------:R-:W-:-:S04]  /*2610*/  LOP3.LUT R2, R15, UR7, RZ, 0x3c, !PT ;  /* 0x000000070f027c12 */ /* 0x000fc8000f8e3cff */
[----:B-1----:R-:W-:-:S04]  /*2620*/  SHF.L.U32 R3, R2, 0x1f, RZ ;  /* 0x0000001f02037819 */ /* 0x002fc800000006ff */
[----:B------:R-:W1:Y:S02]  /*2630*/  SYNCS.PHASECHK.TRANS64.TRYWAIT P0, [UR5], R3 ;  /* 0x00000003ff0075a7 */ /* 0x000e640008001105 */
[----:B-1----:R-:W-:Y:S05]  /*2640*/  @!P0 BRA `(.L_x_38) ;  /* 0x0000004800fc8947 */ /* 0x002fea0003800000 */
.L_x_126:
        /* <DEDUP_REMOVED lines=9> */
.L_x_128:
        /* <DEDUP_REMOVED lines=9> */
.L_x_130:
        /* <DEDUP_REMOVED lines=9> */
.L_x_132:
        /* <DEDUP_REMOVED lines=9> */
.L_x_134:
        /* <DEDUP_REMOVED lines=9> */
.L_x_136:
        /* <DEDUP_REMOVED lines=9> */
.L_x_138:
        /* <DEDUP_REMOVED lines=9> */
.L_x_140:
        /* <DEDUP_REMOVED lines=9> */
.L_x_142:
        /* <DEDUP_REMOVED lines=9> */
.L_x_144:
        /* <DEDUP_REMOVED lines=9> */
.L_x_146:
        /* <DEDUP_REMOVED lines=9> */
.L_x_148:
        /* <DEDUP_REMOVED lines=9> */
.L_x_150:
        /* <DEDUP_REMOVED lines=9> */
.L_x_152:
        /* <DEDUP_REMOVED lines=9> */
.L_x_154:
        /* <DEDUP_REMOVED lines=9> */
.L_x_156:
        /* <DEDUP_REMOVED lines=9> */
.L_x_158:
        /* <DEDUP_REMOVED lines=9> */
.L_x_160:
        /* <DEDUP_REMOVED lines=9> */
.L_x_162:
        /* <DEDUP_REMOVED lines=9> */
.L_x_164:
        /* <DEDUP_REMOVED lines=9> */
.L_x_166:
        /* <DEDUP_REMOVED lines=9> */
.L_x_168:
        /* <DEDUP_REMOVED lines=9> */
.L_x_170:
        /* <DEDUP_REMOVED lines=9> */
.L_x_172:
        /* <DEDUP_REMOVED lines=9> */
.L_x_174:
[----:B------:R-:W-:-:S04]  /*33d0*/  UIADD3 UR6, UPT, UPT, UR6, 0x1, URZ ;  /* 0x0000000106067890 */ /* 0x000fc8000fffe0ff */
[----:B------:R-:W-:-:S04]  /*33e0*/  UISETP.NE.AND UP0, UPT, UR6, 0x1b, UPT ;  /* 0x0000001b0600788c */ /* 0x000fc8000bf05270 */
[----:B------:R-:W-:Y:S02]  /*33f0*/  USEL UR5, URZ, 0x1, UP0 ;  /* 0x00000001ff057887 */ /* 0x000fe40008000000 */
[----:B------:R-:W-:-:S04]  /*3400*/  USEL UR6, UR6, URZ, UP0 ;  /* 0x000000ff06067287 */ /* 0x000fc80008000000 */
[----:B------:R-:W-:Y:S01]  /*3410*/  ULEA UR6, UR6, UR4, 0x3 ;  /* 0x0000000406067291 */ /* 0x000fe2000f8e18ff */
[----:B-1----:R-:W-:-:S04]  /*3420*/  LOP3.LUT R3, R2, UR5, RZ, 0x3c, !PT ;  /* 0x0000000502037c12 */ /* 0x002fc8000f8e3cff */
[----:B------:R-:W-:Y:S01]  /*3430*/  SHF.L.U32 R3, R3, 0x1f, RZ ;  /* 0x0000001f03037819 */ /* 0x000fe200000006ff */
[----:B----4-:R-:W-:-:S07]  /*3440*/  IMAD.U32 R0, RZ, RZ, UR6 ;  /* 0x00000006ff007e24 */ /* 0x010fce000f8e00ff */
.L_x_63:
[----:B-1----:R1:W2:Y:S02]  /*3450*/  SYNCS.PHASECHK.TRANS64.TRYWAIT P0, [R0+URZ], R3 ;  /* 0x00000003000075a7 */ /* 0x0022a400080011ff */
[----:B--2---:R-:W-:Y:S05]  /*3460*/  @!P0 NANOSLEEP.SYNCS 0x989680 ;  /* 0x009896800000895d */ /* 0x004fea0003900000 */
[----:B------:R-:W2:Y:S02]  /*3470*/  @!P0 SYNCS.PHASECHK.TRANS64 P0, [R0+URZ], R3 ;  /* 0x00000003000085a7 */ /* 0x000ea400080010ff */
[----:B--2---:R-:W-:Y:S05]  /*3480*/  @P0 EXIT ;  /* 0x000000000000094d */ /* 0x004fea0003800000 */
[----:B------:R-:W-:Y:S05]  /*3490*/  BRA `(.L_x_63) ;  /* 0xfffffffc00ec7947 */ /* 0x000fea000383ffff */
.L_x_18:
[----:B------:R-:W-:-:S04]  /*34a0*/  UISETP.NE.AND UP1, UPT, UR37, URZ, UPT ;  /* 0x000000ff2500728c */ /* 0x000fc8000bf25270 */
[----:B------:R-:W-:-:S09]  /*34b0*/  UISETP.NE.OR UP1, UPT, UR8, 0x1, UP1 ;  /* 0x000000010800788c */ /* 0x000fd20008f25670 */
[----:B------:R-:W-:Y:S05]  /*34c0*/  BRA.U UP1, `(.L_x_64) ;  /* 0x0000000501487547 */ /* 0x000fea000b800000 */
[----:B------:R-:W-:Y:S01]  /*34d0*/  ISETP.NE.AND P2, PT, R2, RZ, PT ;  /* 0x000000ff0200720c */ /* 0x000fe20003f45270 */
[----:B------:R-:W-:Y:S01]  /*34e0*/  IMAD.MOV.U32 R12, RZ, RZ, 0x1 ;  /* 0x00000001ff0c7424 */ /* 0x000fe200078e00ff */
[----:B------:R-:W-:Y:S02]  /*34f0*/  CS2R R10, SRZ ;  /* 0x00000000000a7805 */ /* 0x000fe4000001ff00 */
[----:B------:R-:W-:Y:S01]  /*3500*/  CS2R R8, SRZ ;  /* 0x0000000000087805 */ /* 0x000fe2000001ff00 */
[----:B------:R-:W-:Y:S01]  /*3510*/  UMOV UR4, 0x400 ;  /* 0x0000040000047882 */ /* 0x000fe20000000000 */
[----:B------:R-:W-:Y:S01]  /*3520*/  UMOV UR6, URZ ;  /* 0x000000ff00067c82 */ /* 0x000fe20008000000 */
[----:B------:R-:W-:-:S12]  /*3530*/  ULEA UR37, UR37, UR4, 0x18 ;  /* 0x0000000425257291 */ /* 0x000fd8000f8ec0ff */
.L_x_68:
[----:B------:R-:W-:Y:S02]  /*3540*/  LEA R0, R8, UR37, 0x3 ;  /* 0x0000002508007c11 */ /* 0x000fe4000f8e18ff */
[----:B------:R-:W-:-:S03]  /*3550*/  SHF.L.U32 R5, R9, 0x1f, RZ ;  /* 0x0000001f09057819 */ /* 0x000fc600000006ff */
[----:B------:R-:W-:Y:S01]  /*3560*/  VIADD R4, R0, 0x240 ;  /* 0x0000024000047836 */ /* 0x000fe20000000000 */
[----:B------:R-:W1:Y:S02]  /*3570*/  SYNCS.PHASECHK.TRANS64.TRYWAIT P0, [R0+URZ+0x230], R5 ;  /* 0x00023005000075a7 */ /* 0x000e6400080011ff */
[----:B-1----:R-:W-:Y:S05]  /*3580*/  @!P0 BRA `(.L_x_65) ;  /* 0x0000004400848947 */ /* 0x002fea0003800000 */
.L_x_175:
[----:B------:R-:W-:Y:S01]  /*3590*/  ULEA UR5, UR6, UR37, 0x3 ;  /* 0x0000002506057291 */ /* 0x000fe2000f8e18ff */
[----:B------:R-:W-:Y:S02]  /*35a0*/  PRMT R4, RZ, 0x654, R4 ;  /* 0x00000654ff047816 */ /* 0x000fe40000000004 */
[----:B-1----:R-:W-:Y:S01]  /*35b0*/  SHF.L.U32 R5, R12, 0x1f, RZ ;  /* 0x0000001f0c057819 */ /* 0x002fe200000006ff */
[----:B------:R-:W-:Y:S01]  /*35c0*/  UIADD3 UR4, UPT, UPT, UR5, 0x1d0, URZ ;  /* 0x000001d005047890 */ /* 0x000fe2000fffe0ff */
[----:B------:R1:W-:Y:S05]  /*35d0*/  SYNCS.ARRIVE.TRANS64.RED.A1T0 RZ, [R4+URZ], RZ ;  /* 0x000000ff04ff79a7 */ /* 0x0003ea00081004ff */
[----:B------:R-:W-:Y:S01]  /*35e0*/  IMAD.U32 R7, RZ, RZ, UR4 ;  /* 0x00000004ff077e24 */ /* 0x000fe2000f8e00ff */
[----:B------:R-:W2:Y:S04]  /*35f0*/  SYNCS.PHASECHK.TRANS64.TRYWAIT P0, [UR5+0x1e0], R5 ;  /* 0x0001e005ff0075a7 */ /* 0x000ea80008001105 */
[----:B------:R-:W-:Y:S01]  /*3600*/  PRMT R6, R2, 0x654, R7 ;  /* 0x0000065402067816 */ /* 0x000fe20000000007 */
[----:B-1----:R-:W-:Y:S01]  /*3610*/  @!P2 IMAD.MOV.U32 R4, RZ, RZ, 0x10 ;  /* 0x00000010ff04a424 */ /* 0x002fe200078e00ff */
[----:B--2---:R-:W-:Y:S06]  /*3620*/  @!P0 BRA `(.L_x_66) ;  /* 0x0000004400708947 */ /* 0x004fec0003800000 */
.L_x_177:
[----:B------:R-:W-:Y:S01]  /*3630*/  ULEA UR4, UR6, UR37, 0x4 ;  /* 0x0000002506047291 */ /* 0x000fe2000f8e20ff */
[----:B------:R-:W-:Y:S01]  /*3640*/  SEL R3, R6, R3, !P2 ;  /* 0x0000000306037207 */ /* 0x000fe20005000000 */
[----:B------:R-:W-:Y:S01]  /*3650*/  UIADD3 UR5, UPT, UPT, UR5, 0x1d0, URZ ;  /* 0x000001d005057890 */ /* 0x000fe2000fffe0ff */
[----:B-1----:R-:W-:Y:S01]  /*3660*/  LEA R0, R11, UR37, 0x3 ;  /* 0x000000250b007c11 */ /* 0x002fe2000f8e18ff */
[----:B------:R-:W-:Y:S01]  /*3670*/  UIADD3 UR4, UPT, UPT, UR4, 0x260, URZ ;  /* 0x0000026004047890 */ /* 0x000fe2000fffe0ff */
[----:B------:R-:W-:Y:S01]  /*3680*/  SHF.L.U32 R5, R10, 0x1f, RZ ;  /* 0x0000001f0a057819 */ /* 0x000fe200000006ff */
[----:B------:R1:W-:Y:S01]  /*3690*/  @!P2 SYNCS.ARRIVE.TRANS64.RED RZ, [R3+URZ], R4 ;  /* 0x0000000403ffa9a7 */ /* 0x0003e200080004ff */
[----:B------:R-:W-:Y:S01]  /*36a0*/  UIADD3 UR6, UPT, UPT, UR6, 0x1, URZ ;  /* 0x0000000106067890 */ /* 0x000fe2000fffe0ff */
[----:B------:R-:W-:-:S03]  /*36b0*/  VIADD R8, R8, 0x1 ;  /* 0x0000000108087836 */ /* 0x000fc60000000000 */
[----:B------:R-:W-:Y:S02]  /*36c0*/  UISETP.NE.AND UP0, UPT, UR6, 0x2, UPT ;  /* 0x000000020600788c */ /* 0x000fe4000bf05270 */
[----:B------:R-:W-:Y:S06]  /*36d0*/  UGETNEXTWORKID.BROADCAST [UR4], [UR5] ;  /* 0x00000000040073ca */ /* 0x000fec0008000100 */
[----:B------:R-:W-:Y:S01]  /*36e0*/  USEL UR4, URZ, 0x1, UP0 ;  /* 0x00000001ff047887 */ /* 0x000fe20008000000 */
[----:B------:R-:W-:Y:S01]  /*36f0*/  ISETP.NE.AND P0, PT, R8, 0x2, PT ;  /* 0x000000020800780c */ /* 0x000fe20003f05270 */
[----:B------:R-:W-:Y:S01]  /*3700*/  USEL UR6, UR6, URZ, UP0 ;  /* 0x000000ff06067287 */ /* 0x000fe20008000000 */
[----:B------:R-:W2:Y:S03]  /*3710*/  SYNCS.PHASECHK.TRANS64.TRYWAIT P1, [R0+URZ+0x1d0], R5 ;  /* 0x0001d005000075a7 */ /* 0x000ea600080211ff */
[----:B------:R-:W-:Y:S01]  /*3720*/  LOP3.LUT R12, R12, UR4, RZ, 0x3c, !PT ;  /* 0x000000040c0c7c12 */ /* 0x000fe2000f8e3cff */
[----:B-12---:R-:W-:Y:S07]  /*3730*/  @!P1 BRA `(.L_x_67) ;  /* 0x0000004400449947 */ /* 0x006fee0003800000 */
.L_x_178:
[C---:B------:R-:W-:Y:S01]  /*3740*/  LEA R4, R11.reuse, UR37, 0x4 ;  /* 0x000000250b047c11 */ /* 0x040fe2000f8e20ff */
[----:B-1----:R-:W-:Y:S01]  /*3750*/  VIADD R0, R0, 0x1e0 ;  /* 0x000001e000007836 */ /* 0x002fe20000000000 */
[----:B------:R-:W-:Y:S01]  /*3760*/  SEL R8, R8, RZ, P0 ;  /* 0x000000ff08087207 */ /* 0x000fe20000000000 */
[----:B------:R-:W-:-:S03]  /*3770*/  VIADD R11, R11, 0x1 ;  /* 0x000000010b0b7836 */ /* 0x000fc60000000000 */
[----:B------:R-:W1:Y:S01]  /*3780*/  LDS.128 R4, [R4+0x260] ;  /* 0x0002600004047984 */ /* 0x000e620000000c00 */
[----:B------:R-:W-:Y:S02]  /*3790*/  PRMT R0, RZ, 0x654, R0 ;  /* 0x00000654ff007816 */ /* 0x000fe40000000000 */
[C---:B------:R-:W-:Y:S01]  /*37a0*/  ISETP.NE.AND P1, PT, R11.reuse, 0x2, PT ;  /* 0x000000020b00780c */ /* 0x040fe20003f25270 */
[----:B------:R-:W-:Y:S01]  /*37b0*/  @!PT LDS RZ, [RZ] ;  /* 0x00000000fffff984 */ /* 0x000fe20000000800 */
[----:B------:R-:W-:Y:S01]  /*37c0*/  @!PT LDS RZ, [RZ] ;  /* 0x00000000fffff984 */ /* 0x000fe20000000800 */
[----:B------:R-:W-:Y:S01]  /*37d0*/  @!PT LDS RZ, [RZ] ;  /* 0x00000000fffff984 */ /* 0x000fe20000000800 */
[----:B------:R-:W-:Y:S01]  /*37e0*/  @!PT LDS RZ, [RZ] ;  /* 0x00000000fffff984 */ /* 0x000fe20000000800 */
[----:B------:R2:W-:Y:S06]  /*37f0*/  MEMBAR.ALL.CTA ;  /* 0x0000000000007992 */ /* 0x0005ec0000008000 */
[----:B--2---:R-:W2:Y:S01]  /*3800*/  FENCE.VIEW.ASYNC.S ;  /* 0x00000000000073c6 */ /* 0x004ea20000000000 */
[----:B------:R-:W-:Y:S01]  /*3810*/  SEL R11, R11, RZ, P1 ;  /* 0x000000ff0b0b7207 */ /* 0x000fe20000800000 */
[----:B--2---:R2:W-:Y:S01]  /*3820*/  SYNCS.ARRIVE.TRANS64.RED.A1T0 RZ, [R0+URZ], RZ ;  /* 0x000000ff00ff79a7 */ /* 0x0045e200081004ff */
[----:B-1----:R-:W-:-:S02]  /*3830*/  LOP3.LUT P3, RZ, R6, 0x1, RZ, 0xc0, !PT ;  /* 0x0000000106ff7812 */ /* 0x002fc4000786c0ff */
[----:B------:R-:W-:-:S04]  /*3840*/  SEL R5, RZ, 0x1, P1 ;  /* 0x00000001ff057807 */ /* 0x000fc80000800000 */
[----:B------:R-:W-:Y:S02]  /*3850*/  LOP3.LUT R10, R10, R5, RZ, 0x3c, !PT ;  /* 0x000000050a0a7212 */ /* 0x000fe400078e3cff */
[----:B--2---:R-:W-:-:S04]  /*3860*/  SEL R0, RZ, 0x1, P0 ;  /* 0x00000001ff007807 */ /* 0x004fc80000000000 */
[----:B------:R-:W-:Y:S01]  /*3870*/  LOP3.LUT R9, R9, R0, RZ, 0x3c, !PT ;  /* 0x0000000009097212 */ /* 0x000fe200078e3cff */
[----:B------:R-:W-:Y:S06]  /*3880*/  @P3 BRA `(.L_x_68) ;  /* 0xfffffffc002c3947 */ /* 0x000fec000383ffff */
[----:B------:R-:W-:Y:S01]  /*3890*/  ULEA UR5, UR6, UR37, 0x3 ;  /* 0x0000002506057291 */ /* 0x000fe2000f8e18ff */
[----:B------:R-:W-:-:S08]  /*38a0*/  SHF.L.U32 R3, R12, 0x1f, RZ ;  /* 0x0000001f0c037819 */ /* 0x000fd000000006ff */
[----:B------:R-:W1:Y:S02]  /*38b0*/  SYNCS.PHASECHK.TRANS64 P0, [UR5+0x1e0], R3 ;  /* 0x0001e003ff0075a7 */ /* 0x000e640008001005 */
[----:B-1----:R-:W-:Y:S05]  /*38c0*/  @P0 BRA `(.L_x_69) ;  /* 0x0000000000080947 */ /* 0x002fea0003800000 */
[----:B------:R-:W1:Y:S02]  /*38d0*/  SYNCS.PHASECHK.TRANS64.TRYWAIT P0, [UR5+0x1e0], R3 ;  /* 0x0001e003ff0075a7 */ /* 0x000e640008001105 */
[----:B-1----:R-:W-:Y:S05]  /*38e0*/  @!P0 BRA `(.L_x_70) ;  /* 0x0000004000ec8947 */ /* 0x002fea0003800000 */
.L_x_69:
[----:B------:R-:W-:-:S04]  /*38f0*/  UIADD3 UR4, UPT, UPT, UR6, 0x1, URZ ;  /* 0x0000000106047890 */ /* 0x000fc8000fffe0ff */
[----:B------:R-:W-:-:S04]  /*3900*/  UISETP.NE.AND UP0, UPT, UR4, 0x2, UPT ;  /* 0x000000020400788c */ /* 0x000fc8000bf05270 */
[----:B------:R-:W-:Y:S02]  /*3910*/  USEL UR7, URZ, 0x1, UP0 ;  /* 0x00000001ff077887 */ /* 0x000fe40008000000 */
[----:B------:R-:W-:-:S04]  /*3920*/  USEL UR4, UR4, URZ, UP0 ;  /* 0x000000ff04047287 */ /* 0x000fc80008000000 */
[----:B------:R-:W-:Y:S01]  /*3930*/  ULEA UR4, UR4, UR37, 0x3 ;  /* 0x0000002504047291 */ /* 0x000fe2000f8e18ff */
[----:B-1----:R-:W-:-:S04]  /*3940*/  LOP3.LUT R3, R12, UR7, RZ, 0x3c, !PT ;  /* 0x000000070c037c12 */ /* 0x002fc8000f8e3cff */
[----:B------:R-:W-:-:S04]  /*3950*/  SHF.L.U32 R0, R3, 0x1f, RZ ;  /* 0x0000001f03007819 */ /* 0x000fc800000006ff */
[----:B------:R-:W1:Y:S02]  /*3960*/  SYNCS.PHASECHK.TRANS64 P0, [UR4+0x1e0], R0 ;  /* 0x0001e000ff0075a7 */ /* 0x000e640008001004 */
[----:B-1----:R-:W-:Y:S05]  /*3970*/  @P0 EXIT ;  /* 0x000000000000094d */ /* 0x002fea0003800000 */
[----:B------:R-:W-:Y:S02]  /*3980*/  SHF.L.U32 R3, R3, 0x1f, RZ ;  /* 0x0000001f03037819 */ /* 0x000fe400000006ff */
[----:B------:R-:W-:-:S07]  /*3990*/  MOV R0, UR4 ;  /* 0x0000000400007c02 */ /* 0x000fce0008000f00 */
.L_x_71:
[----:B-1----:R1:W2:Y:S02]  /*39a0*/  SYNCS.PHASECHK.TRANS64.TRYWAIT P0, [R0+URZ+0x1e0], R3 ;  /* 0x0001e003000075a7 */ /* 0x0022a400080011ff */
[----:B--2---:R-:W-:Y:S05]  /*39b0*/  @!P0 NANOSLEEP.SYNCS 0x989680 ;  /* 0x009896800000895d */ /* 0x004fea0003900000 */
[----:B------:R-:W2:Y:S02]  /*39c0*/  @!P0 SYNCS.PHASECHK.TRANS64 P0, [R0+URZ+0x1e0], R3 ;  /* 0x0001e003000085a7 */ /* 0x000ea400080010ff */
[----:B--2---:R-:W-:Y:S05]  /*39d0*/  @P0 EXIT ;  /* 0x000000000000094d */ /* 0x004fea0003800000 */
[----:B------:R-:W-:Y:S05]  /*39e0*/  BRA `(.L_x_71) ;  /* 0xfffffffc00ec7947 */ /* 0x000fea000383ffff */
.L_x_64:
[----:B------:R-:W-:-:S09]  /*39f0*/  UISETP.NE.AND UP1, UPT, UR8, URZ, UPT ;  /* 0x000000ff0800728c */ /* 0x000fd2000bf25270 */
[----:B------:R-:W-:Y:S05]  /*3a00*/  BRA.U UP1, `(.L_x_72) ;  /* 0x0000000d01947547 */ /* 0x000fea000b800000 */
[----:B------:R-:W-:Y:S01]  /*3a10*/  UMOV UR4, 0x40 ;  /* 0x0000004000047882 */ /* 0x000fe20000000000 */
[----:B------:R-:W-:Y:S01]  /*3a20*/  NOP ;  /* 0x0000000000007918 */ /* 0x000fe20000000000 */
[----:B------:R-:W-:Y:S01]  /*3a30*/  ULEA UR4, UR37, UR4, 0x18 ;  /* 0x0000000425047291 */ /* 0x000fe2000f8ec0ff */
[----:B------:R-:W-:Y:S02]  /*3a40*/  UMOV UR5, 0x400 ;  /* 0x0000040000057882 */ /* 0x000fe40000000000 */
[----:B------:R-:W-:-:S06]  /*3a50*/  ULEA UR37, UR37, UR5, 0x18 ;  /* 0x0000000525257291 */ /* 0x000fcc000f8ec0ff */
[----:B------:R-:W1:Y:S02]  /*3a60*/  LDS.U8 R0, [UR4+0x1c] ;  /* 0x00001c04ff007984 */ /* 0x000e640008000000 */
[----:B-1----:R-:W-:-:S13]  /*3a70*/  ISETP.NE.AND P0, PT, R0, RZ, PT ;  /* 0x000000ff0000720c */ /* 0x002fda0003f05270 */
[----:B------:R-:W-:Y:S05]  /*3a80*/  @P0 BRA `(.L_x_73) ;  /* 0x0000000000580947 */ /* 0x000fea0003800000 */
[----:B------:R-:W-:-:S13]  /*3a90*/  ELECT P0, URZ, PT ;  /* 0x0000000000ff782f */ /* 0x000fda0003800000 */
[----:B------:R-:W-:Y:S05]  /*3aa0*/  @!P0 BRA `(.L_x_74) ;  /* 0x0000000000608947 */ /* 0x000fea0003800000 */
[----:B------:R-:W-:Y:S01]  /*3ab0*/  UMOV UR5, 0x10 ;  /* 0x0000001000057882 */ /* 0x000fe20000000000 */
[----:B------:R-:W-:Y:S01]  /*3ac0*/  HFMA2 R0, -RZ, RZ, 0, 5.9604644775390625e-08 ;  /* 0x00000001ff007431 */ /* 0x000fe200000001ff */
[----:B------:R-:W-:-:S03]  /*3ad0*/  MOV R2, 0xffff ;  /* 0x0000ffff00027802 */ /* 0x000fc60000000f00 */
[----:B------:R-:W-:Y:S04]  /*3ae0*/  DEPBAR.LE SB1, 0x36 ;  /* 0x00009d800000791a */ /* 0x000fe80000000000 */
[----:B------:R-:W1:Y:S02]  /*3af0*/  UTCATOMSWS.FIND_AND_SET.ALIGN UP0, UR5, UR5 ;  /* 0x00000005000575e3 */ /* 0x000e640008000800 */
[----:B-1----:R-:W-:Y:S01]  /*3b00*/  MOV R3, UR5 ;  /* 0x0000000500037c02 */ /* 0x002fe20008000f00 */
[----:B------:R-:W-:Y:S06]  /*3b10*/  BRA.U UP0, `(.L_x_75) ;  /* 0x0000000100187547 */ /* 0x000fec000b800000 */
.L_x_76:
[----:B------:R-:W-:Y:S05]  /*3b20*/  NANOSLEEP 0x64 ;  /* 0x000000640000795d */ /* 0x000fea0003800000 */
[----:B------:R-:W-:-:S05]  /*3b30*/  UMOV UR5, 0x10 ;  /* 0x0000001000057882 */ /* 0x000fca0000000000 */
[----:B------:R-:W-:Y:S04]  /*3b40*/  DEPBAR.LE SB1, 0x36 ;  /* 0x00009d800000791a */ /* 0x000fe80000000000 */
[----:B------:R-:W1:Y:S02]  /*3b50*/  UTCATOMSWS.FIND_AND_SET.ALIGN UP0, UR5, UR5 ;  /* 0x00000005000575e3 */ /* 0x000e640008000800 */
[----:B-1----:R-:W-:Y:S01]  /*3b60*/  MOV R3, UR5 ;  /* 0x0000000500037c02 */ /* 0x002fe20008000f00 */
[----:B------:R-:W-:Y:S05]  /*3b70*/  BRA.U !UP0, `(.L_x_76) ;  /* 0xfffffffd08e87547 */ /* 0x000fea000b83ffff */
.L_x_75:
[-C--:B------:R-:W-:Y:S02]  /*3b80*/  SHF.L.U32 R2, R2, R3.reuse, RZ ;  /* 0x0000000302027219 */ /* 0x080fe400000006ff */
[----:B------:R-:W-:Y:S01]  /*3b90*/  SHF.L.U32 R0, R0, R3, RZ ;  /* 0x0000000300007219 */ /* 0x000fe200000006ff */
[----:B------:R-:W-:Y:S02]  /*3ba0*/  IMAD.SHL.U32 R3, R3, 0x20, RZ ;  /* 0x0000002003037824 */ /* 0x000fe400078e00ff */
[----:B------:R1:W-:Y:S04]  /*3bb0*/  ATOMS.OR RZ, [UR4+0x14], R2 ;  /* 0x00001402ffff798c */ /* 0x0003e8000b000004 */
[----:B------:R1:W-:Y:S04]  /*3bc0*/  ATOMS.OR RZ, [UR4+0x18], R0 ;  /* 0x00001800ffff798c */ /* 0x0003e8000b000004 */
[----:B------:R1:W-:Y:S01]  /*3bd0*/  STS [UR37+0x280], R3 ;  /* 0x00028003ff007988 */ /* 0x0003e20008000825 */
[----:B------:R-:W-:Y:S05]  /*3be0*/  BRA `(.L_x_74) ;  /* 0x0000000000107947 */ /* 0x000fea0003800000 */
.L_x_73:
[----:B------:R-:W-:Y:S02]  /*3bf0*/  MOV R0, 0xffffffff ;  /* 0xffffffff00007802 */ /* 0x000fe40000000f00 */
[----:B------:R-:W-:-:S03]  /*3c00*/  MOV R2, 0x3c30 ;  /* 0x00003c3000027802 */ /* 0x000fc60000000f00 */
[----:B------:R1:W-:Y:S04]  /*3c10*/  STS [UR37+0x280], R0 ;  /* 0x00028000ff007988 */ /* 0x0003e80008000825 */
[----:B-1-3-5:R-:W-:Y:S05]  /*3c20*/  CALL.REL.NOINC `($__internal_1_$__cuda_sm10x_tcgen05_guardrail_trap_phase_invalid_during_alloc) ;  /* 0x0000004400687944 */ /* 0x02afea0003c00000 */
.L_x_74:
[----:B------:R-:W-:Y:S05]  /*3c30*/  WARPSYNC.ALL ;  /* 0x0000000000007948 */ /* 0x000fea0003800000 */
[----:B------:R-:W2:Y:S01]  /*3c40*/  S2UR UR6, SR_CgaCtaId ;  /* 0x00000000000679c3 */ /* 0x000ea20000008800 */
[----:B------:R-:W-:Y:S01]  /*3c50*/  UMOV UR4, 0x400 ;  /* 0x0000040000047882 */ /* 0x000fe20000000000 */
[----:B------:R-:W-:-:S06]  /*3c60*/  NOP ;  /* 0x0000000000007918 */ /* 0x000fcc0000000000 */
[----:B------:R-:W-:Y:S06]  /*3c70*/  BAR.ARV 0x6, 0xa0 ;  /* 0x0182800000007b1d */ /* 0x000fec0000002000 */
[----:B------:R-:W4:Y:S01]  /*3c80*/  LDCU UR7, c[0x0][0x38c] ;  /* 0x00007180ff0777ac */ /* 0x000f220008000800 */
[----:B------:R-:W-:Y:S01]  /*3c90*/  IMAD.MOV.U32 R11, RZ, RZ, 0x1 ;  /* 0x00000001ff0b7424 */ /* 0x000fe200078e00ff */
[----:B------:R-:W-:Y:S01]  /*3ca0*/  CS2R R8, SRZ ;  /* 0x0000000000087805 */ /* 0x000fe2000001ff00 */
[----:B------:R-:W-:Y:S01]  /*3cb0*/  IMAD.MOV.U32 R10, RZ, RZ, RZ ;  /* 0x000000ffff0a7224 */ /* 0x000fe200078e00ff */
[----:B------:R-:W-:Y:S01]  /*3cc0*/  UMOV UR18, URZ ;  /* 0x000000ff00127c82 */ /* 0x000fe20008000000 */
[----:B------:R-:W-:Y:S01]  /*3cd0*/  UMOV UR17, URZ ;  /* 0x000000ff00117c82 */ /* 0x000fe20008000000 */
[----:B------:R-:W-:Y:S01]  /*3ce0*/  UMOV UR22, 0x0 ;  /* 0x0000000000167882 */ /* 0x000fe20000000000 */
[----:B------:R-:W-:Y:S01]  /*3cf0*/  UMOV UR23, 0x4100090 ;  /* 0x0410009000177882 */ /* 0x000fe20000000000 */
[----:B------:R-:W-:Y:S01]  /*3d00*/  UMOV UR20, 0x0 ;  /* 0x0000000000147882 */ /* 0x000fe20000000000 */
[----:B------:R-:W-:Y:S01]  /*3d10*/  UMOV UR21, 0x4100090 ;  /* 0x0410009000157882 */ /* 0x000fe20000000000 */
[----:B--2---:R-:W-:Y:S01]  /*3d20*/  ULEA UR6, UR6, UR4, 0x18 ;  /* 0x0000000406067291 */ /* 0x004fe2000f8ec0ff */
[----:B------:R-:W2:Y:S03]  /*3d30*/  LDCU UR4, c[0x0][0x38c] ;  /* 0x00007180ff0477ac */ /* 0x000ea60008000800 */
[----:B------:R-:W-:-:S02]  /*3d40*/  UIADD3 UR11, UPT, UPT, UR6, 0x2600, URZ ;  /* 0x00002600060b7890 */ /* 0x000fc4000fffe0ff */
[----:B----4-:R-:W-:-:S03]  /*3d50*/  UIADD3 UR7, UPT, UPT, UR7, 0x3f, URZ ;  /* 0x0000003f07077890 */ /* 0x010fc6000fffe0ff */
[----:B-1----:R-:W1:Y:S01]  /*3d60*/  LDS R0, [UR6+0x280] ;  /* 0x00028006ff007984 */ /* 0x002e620008000800 */
[----:B------:R-:W-:Y:S02]  /*3d70*/  UIADD3 UR12, UPT, UPT, UR6, 0x1d600, URZ ;  /* 0x0001d600060c7890 */ /* 0x000fe4000fffe0ff */
[----:B------:R-:W-:Y:S02]  /*3d80*/  USHF.R.S32.HI UR5, URZ, 0x1f, UR7 ;  /* 0x0000001fff057899 */ /* 0x000fe40008011407 */
[----:B------:R-:W-:Y:S02]  /*3d90*/  USHF.R.U32.HI UR11, URZ, 0x4, UR11 ;  /* 0x00000004ff0b7899 */ /* 0x000fe4000801160b */
[----:B------:R-:W-:Y:S02]  /*3da0*/  ULEA.HI UR5, UR5, UR7, URZ, 0x6 ;  /* 0x0000000705057291 */ /* 0x000fe4000f8f30ff */
[----:B------:R-:W-:Y:S02]  /*3db0*/  USHF.R.U32.HI UR12, URZ, 0x4, UR12 ;  /* 0x00000004ff0c7899 */ /* 0x000fe4000801160c */
[----:B------:R-:W-:-:S02]  /*3dc0*/  USHF.R.S32.HI UR5, URZ, 0x6, UR5 ;  /* 0x00000006ff057899 */ /* 0x000fc40008011405 */
[----:B------:R-:W-:Y:S02]  /*3dd0*/  ULOP3.LUT UR11, UR11, 0x3fff, URZ, 0xc0, !UPT ;  /* 0x00003fff0b0b7892 */ /* 0x000fe4000f8ec0ff */
[----:B------:R-:W-:Y:S02]  /*3de0*/  UISETP.LT.AND UP0, UPT, UR5, 0x1, UPT ;  /* 0x000000010500788c */ /* 0x000fe4000bf01270 */
[----:B------:R-:W-:Y:S02]  /*3df0*/  ULOP3.LUT UR12, UR12, 0x3fff, URZ, 0xc0, !UPT ;  /* 0x00003fff0c0c7892 */ /* 0x000fe4000f8ec0ff */
[----:B------:R-:W-:Y:S02]  /*3e00*/  USEL UR10, UR5, 0x1, !UP0 ;  /* 0x00000001050a7887 */ /* 0x000fe4000c000000 */
[----:B------:R-:W-:Y:S02]  /*3e10*/  ULOP3.LUT UR11, UR11, 0x10000, URZ, 0xfc, !UPT ;  /* 0x000100000b0b7892 */ /* 0x000fe4000f8efcff */
[----:B------:R-:W-:-:S02]  /*3e20*/  ULOP3.LUT UR12, UR12, 0x10000, URZ, 0xfc, !UPT ;  /* 0x000100000c0c7892 */ /* 0x000fc4000f8efcff */
[----:B------:R-:W-:Y:S02]  /*3e30*/  UIADD3 UR10, UPT, UPT, -UR10, URZ, URZ ;  /* 0x000000ff0a0a7290 */ /* 0x000fe4000fffe1ff */
[----:B--2---:R-:W-:Y:S01]  /*3e40*/  UISETP.GE.AND UP3, UPT, UR4, 0x1, UPT ;  /* 0x000000010400788c */ /* 0x004fe2000bf66270 */
[----:B-1----:R-:W-:-:S15]  /*3e50*/  R2UR UR19, R0 ;  /* 0x00000000001372ca */ /* 0x002fde00000e0000 */
.L_x_83:
[----:B------:R-:W-:Y:S02]  /*3e60*/  LEA R0, R10, UR6, 0x3 ;  /* 0x000000060a007c11 */ /* 0x000fe4000f8e18ff */
[----:B------:R-:W-:Y:S02]  /*3e70*/  SHF.L.U32 R5, R9, 0x1f, RZ ;  /* 0x0000001f09057819 */ /* 0x000fe400000006ff */
[----:B------:R-:W-:Y:S01]  /*3e80*/  PLOP3.LUT P0, PT, PT, PT, UP3, 0x80, 0x8 ;  /* 0x000000000008781c */ /* 0x000fe20003f0f038 */
[----:B------:R-:W-:Y:S01]  /*3e90*/  VIADD R3, R0, 0x1e0 ;  /* 0x000001e000037836 */ /* 0x000fe20000000000 */
[----:B-1----:R-:W1:Y:S02]  /*3ea0*/  SYNCS.PHASECHK.TRANS64.TRYWAIT P1, [R0+URZ+0x1d0], R5 ;  /* 0x0001d005000075a7 */ /* 0x002e6400080211ff */
[----:B-1--4-:R-:W-:Y:S09]  /*3eb0*/  @!P1 BRA `(.L_x_77) ;  /* 0x0000003c00909947 */ /* 0x012ff20003800000 */
.L_x_180:
[----:B------:R-:W-:Y:S01]  /*3ec0*/  LEA R4, R10, UR6, 0x4 ;  /* 0x000000060a047c11 */ /* 0x000fe2000f8e20ff */
[----:B------:R-:W-:Y:S01]  /*3ed0*/  @UP3 ULEA UR4, UR17, UR6, 0x3 ;  /* 0x0000000611043291 */ /* 0x000fe2000f8e18ff */
[----:B------:R-:W-:Y:S01]  /*3ee0*/  PLOP3.LUT P2, PT, PT, PT, PT, 0x80, 0x8 ;  /* 0x000000000008781c */ /* 0x000fe20003f4f070 */
[----:B------:R-:W-:Y:S01]  /*3ef0*/  ULEA UR8, UR18, UR6, 0x3 ;  /* 0x0000000612087291 */ /* 0x000fe2000f8e18ff */
[----:B------:R-:W-:Y:S02]  /*3f00*/  PRMT R3, RZ, 0x654, R3 ;  /* 0x00000654ff037816 */ /* 0x000fe40000000003 */
[----:B-1----:R-:W1:Y:S01]  /*3f10*/  LDS.128 R4, [R4+0x260] ;  /* 0x0002600004047984 */ /* 0x002e620000000c00 */
[----:B------:R-:W-:Y:S02]  /*3f20*/  @P0 SHF.L.U32 R2, R8, 0x1f, RZ ;  /* 0x0000001f08020819 */ /* 0x000fe400000006ff */
[----:B------:R-:W-:Y:S01]  /*3f30*/  SHF.L.U32 R0, R11, 0x1f, RZ ;  /* 0x0000001f0b007819 */ /* 0x000fe200000006ff */
[----:B------:R-:W-:Y:S01]  /*3f40*/  @!PT LDS RZ, [RZ] ;  /* 0x00000000fffff984 */ /* 0x000fe20000000800 */
[----:B------:R-:W-:Y:S01]  /*3f50*/  @!PT LDS RZ, [RZ] ;  /* 0x00000000fffff984 */ /* 0x000fe20000000800 */
[----:B------:R-:W-:Y:S01]  /*3f60*/  @!PT LDS RZ, [RZ] ;  /* 0x00000000fffff984 */ /* 0x000fe20000000800 */
[----:B------:R-:W-:Y:S01]  /*3f70*/  @!PT LDS RZ, [RZ] ;  /* 0x00000000fffff984 */ /* 0x000fe20000000800 */
[----:B------:R2:W-:Y:S06]  /*3f80*/  MEMBAR.ALL.CTA ;  /* 0x0000000000007992 */ /* 0x0005ec0000008000 */
[----:B--2---:R-:W2:Y:S02]  /*3f90*/  FENCE.VIEW.ASYNC.S ;  /* 0x00000000000073c6 */ /* 0x004ea40000000000 */
[----:B--2---:R2:W-:Y:S01]  /*3fa0*/  SYNCS.ARRIVE.TRANS64.RED.A1T0 RZ, [R3+URZ], RZ ;  /* 0x000000ff03ff79a7 */ /* 0x0045e200081004ff */
[----:B------:R2:W4:Y:S01]  /*3fb0*/  @P0 SYNCS.PHASECHK.TRANS64.TRYWAIT P2, [UR4], R2 ;  /* 0x00000002ff0005a7 */ /* 0x0005220008041104 */
[----:B------:R-:W-:Y:S01]  /*3fc0*/  ULEA.HI UR4, UR18, UR18, URZ, 0x1 ;  /* 0x0000001212047291 */ /* 0x000fe2000f8f08ff */
[----:B-1----:R-:W-:-:S03]  /*3fd0*/  LOP3.LUT P1, RZ, R6, 0x1, RZ, 0xc0, !PT ;  /* 0x0000000106ff7812 */ /* 0x002fc6000782c0ff */
[----:B------:R-:W-:Y:S02]  /*3fe0*/  USHF.L.U32 UR9, UR4, 0x5, URZ ;  /* 0x0000000504097899 */ /* 0x000fe400080006ff */
[----:B------:R-:W-:Y:S02]  /*3ff0*/  ULOP3.LUT UR4, UR4, 0xffe, URZ, 0xc0, !UPT ;  /* 0x00000ffe04047892 */ /* 0x000fe4000f8ec0ff */
[----:B------:R-:W-:Y:S02]  /*4000*/  ULOP3.LUT UR9, UR9, 0xffffffc0, URZ, 0xc0, !UPT ;  /* 0xffffffc009097892 */ /* 0x000fe4000f8ec0ff */
[----:B------:R-:W-:Y:S02]  /*4010*/  UIADD3 UR4, UPT, UPT, -UR4, UR18, URZ ;  /* 0x0000001204047290 */ /* 0x000fe4000fffe1ff */
[----:B------:R-:W-:Y:S01]  /*4020*/  UIADD3 UR9, UPT, UPT, UR19, UR9, URZ ;  /* 0x0000000913097290 */ /* 0x000fe2000fffe0ff */
[----:B------:R-:W1:Y:S03]  /*4030*/  SYNCS.PHASECHK.TRANS64.TRYWAIT P0, [UR8+0x210], R0 ;  /* 0x00021000ff0075a7 */ /* 0x000e660008001108 */
[----:B------:R-:W-:Y:S01]  /*4040*/  ULEA UR9, UR4, UR9, 0x14 ;  /* 0x0000000904097291 */ /* 0x000fe2000f8ea0ff */
[----:B-12-4-:R-:W-:Y:S11]  /*4050*/  @!P0 BRA `(.L_x_78) ;  /* 0x0000003c003c8947 */ /* 0x016ff60003800000 */
.L_x_182:
[----:B------:R-:W-:Y:S01]  /*4060*/  IADD3 R10, PT, PT, R10, 0x1, RZ ;  /* 0x000000010a0a7810 */ /* 0x000fe20007ffe0ff */
[----:B------:R-:W-:Y:S06]  /*4070*/  BRA.U !UP3, `(.L_x_79) ;  /* 0x000000010b987547 */ /* 0x000fec000b800000 */
[----:B------:R-:W-:Y:S01]  /*4080*/  UPLOP3.LUT UP4, UPT, UPT, UPT, UPT, 0x40, 0x4 ;  /* 0x000000000004789c */ /* 0x000fe20003f8e870 */
[----:B------:R-:W-:Y:S01]  /*4090*/  UMOV UR16, UR10 ;  /* 0x0000000a00107c82 */ /* 0x000fe20008000000 */
[----:B------:R-:W-:Y:S01]  /*40a0*/  UMOV UR15, UR5 ;  /* 0x00000005000f7c82 */ /* 0x000fe20008000000 */
[----:B------:R-:W-:-:S08]  /*40b0*/  UMOV UR14, UR17 ;  /* 0x00000011000e7c82 */ /* 0x000fd00008000000 */
.L_x_82:
[----:B------:R-:W-:Y:S02]  /*40c0*/  UIADD3 UR16, UPT, UPT, UR16, 0x1, URZ ;  /* 0x0000000110107890 */ /* 0x000fe4000fffe0ff */
[----:B--2---:R-:W-:Y:S02]  /*40d0*/  ULEA UR7, UR14, UR6, 0x3 ;  /* 0x000000060e077291 */ /* 0x004fe4000f8e18ff */
[----:B------:R-:W-:Y:S01]  /*40e0*/  UISETP.NE.AND UP0, UPT, UR16, URZ, UPT ;  /* 0x000000ff1000728c */ /* 0x000fe2000bf05270 */
[----:B----4-:R-:W-:Y:S10]  /*40f0*/  @P2 BRA `(.L_x_80) ;  /* 0x00000000000c2947 */ /* 0x010ff40003800000 */
[----:B-1----:R-:W-:Y:S04]  /*4100*/  SHF.L.U32 R3, R8, 0x1f, RZ ;  /* 0x0000001f08037819 */ /* 0x002fe800000006ff */
[----:B------:R-:W1:Y:S02]  /*4110*/  SYNCS.PHASECHK.TRANS64.TRYWAIT P0, [UR7], R3 ;  /* 0x00000003ff0075a7 */ /* 0x000e640008001107 */
[----:B-1----:R-:W-:Y:S05]  /*4120*/  @!P0 BRA `(.L_x_81) ;  /* 0x0000003c00208947 */ /* 0x002fea0003800000 */
.L_x_80:
[----:B------:R-:W-:Y:S01]  /*4130*/  UISETP.NE.AND UP1, UPT, UR15, 0x1, UPT ;  /* 0x000000010f00788c */ /* 0x000fe2000bf25270 */
[----:B------:R-:W-:Y:S01]  /*4140*/  PLOP3.LUT P2, PT, PT, PT, PT, 0x80, 0x8 ;  /* 0x000000000008781c */ /* 0x000fe20003f4f070 */
[----:B------:R-:W-:Y:S02]  /*4150*/  UIADD3 UR17, UPT, UPT, UR14, 0x1, URZ ;  /* 0x000000010e117890 */ /* 0x000fe4000fffe0ff */
[----:B------:R-:W-:Y:S02]  /*4160*/  ULEA UR24, UR14, UR12, 0x8 ;  /* 0x0000000c0e187291 */ /* 0x000fe4000f8e40ff */
[----:B------:R-:W-:Y:S01]  /*4170*/  UISETP.NE.AND UP2, UPT, UR17, 0x1b, UPT ;  /* 0x0000001b1100788c */ /* 0x000fe2000bf45270 */
[----:B------:R-:W-:Y:S01]  /*4180*/  PLOP3.LUT P0, PT, PT, PT, UP1, 0x80, 0x8 ;  /* 0x000000000008781c */ /* 0x000fe20003f0f018 */
[----:B------:R-:W-:Y:S02]  /*4190*/  ULEA UR26, UR14, UR11, 0x8 ;  /* 0x0000000b0e1a7291 */ /* 0x000fe4000f8e40ff */
[----:B------:R-:W-:Y:S02]  /*41a0*/  USEL UR13, URZ, 0x1, UP2 ;  /* 0x00000001ff0d7887 */ /* 0x000fe40009000000 */
[----:B------:R-:W-:Y:S02]  /*41b0*/  USEL UR17, UR17, URZ, UP2 ;  /* 0x000000ff11117287 */ /* 0x000fe40009000000 */
[----:B------:R-:W-:Y:S02]  /*41c0*/  UIADD3 UR30, UPT, UPT, UR24, 0x2, URZ ;  /* 0x00000002181e7890 */ /* 0x000fe4000fffe0ff */
[----:B------:R-:W-:Y:S01]  /*41d0*/  @UP1 ULEA UR4, UR17, UR6, 0x3 ;  /* 0x0000000611041291 */ /* 0x000fe2000f8e18ff */
[----:B------:R-:W-:Y:S01]  /*41e0*/  LOP3.LUT R8, R8, UR13, RZ, 0x3c, !PT ;  /* 0x0000000d08087c12 */ /* 0x000fe2000f8e3cff */
[----:B------:R-:W-:Y:S02]  /*41f0*/  UIADD3 UR28, UPT, UPT, UR26, 0x2, URZ ;  /* 0x000000021a1c7890 */ /* 0x000fe4000fffe0ff */
[----:B------:R-:W-:Y:S01]  /*4200*/  UIADD3 UR7, UPT, UPT, UR7, 0xd8, URZ ;  /* 0x000000d807077890 */ /* 0x000fe2000fffe0ff */
[----:B-1----:R-:W-:Y:S01]  /*4210*/  @P0 SHF.L.U32 R0, R8, 0x1f, RZ ;  /* 0x0000001f08000819 */ /* 0x002fe200000006ff */
[----:B------:R-:W-:Y:S01]  /*4220*/  UMOV UR25, 0x80004020 ;  /* 0x8000402000197882 */ /* 0x000fe20000000000 */
[----:B------:R-:W-:Y:S01]  /*4230*/  UMOV UR27, 0x80004020 ;  /* 0x80004020001b7882 */ /* 0x000fe20000000000 */
[----:B------:R-:W-:Y:S01]  /*4240*/  UMOV UR31, 0x80004020 ;  /* 0x80004020001f7882 */ /* 0x000fe20000000000 */
[----:B------:R2:W4:Y:S01]  /*4250*/  @P0 SYNCS.PHASECHK.TRANS64.TRYWAIT P2, [UR4], R0 ;  /* 0x00000000ff0005a7 */ /* 0x0005220008041104 */
[----:B------:R-:W-:Y:S01]  /*4260*/  UIADD3 UR15, UPT, UPT, UR15, -0x1, URZ ;  /* 0xffffffff0f0f7890 */ /* 0x000fe2000fffe0ff */
[----:B------:R2:W-:Y:S01]  /*4270*/  UTCQMMA gdesc[UR26], gdesc[UR24], tmem[UR9], tmem[UR22], idesc[UR23], UP4 ;  /* 0x00ff16181a0075ea */ /* 0x0005e2000a000309 */
[----:B------:R-:W-:Y:S01]  /*4280*/  UPLOP3.LUT UP4, UPT, UPT, UPT, UPT, 0x80, 0x8 ;  /* 0x000000000008789c */ /* 0x000fe20003f8f070 */
[----:B------:R-:W-:Y:S01]  /*4290*/  UMOV UR29, 0x80004020 ;  /* 0x80004020001d7882 */ /* 0x000fe20000000000 */
[----:B------:R-:W-:Y:S01]  /*42a0*/  UMOV UR14, UR17 ;  /* 0x00000011000e7c82 */ /* 0x000fe20008000000 */
[----:B------:R2:W-:Y:S01]  /*42b0*/  UTCQMMA gdesc[UR28], gdesc[UR30], tmem[UR9], tmem[UR20], idesc[UR21], UPT ;  /* 0x00ff141e1c0075ea */ /* 0x0005e2000b800309 */
[----:B------:R2:W-:Y:S01]  /*42c0*/  UTCBAR [UR7], URZ ;  /* 0x000000ff070073e9 */ /* 0x0005e200080000ff */
[----:B------:R-:W-:Y:S06]  /*42d0*/  BRA.U UP0, `(.L_x_82) ;  /* 0xfffffffd00787547 */ /* 0x000fec000b83ffff */
.L_x_79:
[----:B------:R-:W-:Y:S01]  /*42e0*/  UIADD3 UR18, UPT, UPT, UR18, 0x1, URZ ;  /* 0x0000000112127890 */ /* 0x000fe2000fffe0ff */
[C---:B------:R-:W-:Y:S01]  /*42f0*/  ISETP.NE.AND P0, PT, R10.reuse, 0x2, PT ;  /* 0x000000020a00780c */ /* 0x040fe20003f05270 */
[----:B------:R-:W-:Y:S02]  /*4300*/  UIADD3 UR8, UPT, UPT, UR8, 0x1f0, URZ ;  /* 0x000001f008087890 */ /* 0x000fe4000fffe0ff */
[----:B------:R-:W-:Y:S01]  /*4310*/  UISETP.NE.AND UP0, UPT, UR18, 0x4, UPT ;  /* 0x000000041200788c */ /* 0x000fe2000bf05270 */
[----:B-12---:R-:W-:Y:S02]  /*4320*/  SEL R0, RZ, 0x1, P0 ;  /* 0x00000001ff007807 */ /* 0x006fe40000000000 */
[----:B------:R-:W-:Y:S01]  /*4330*/  SEL R10, R10, RZ, P0 ;  /* 0x000000ff0a0a7207 */ /* 0x000fe20000000000 */
[----:B------:R-:W-:Y:S01]  /*4340*/  USEL UR4, URZ, 0x1, UP0 ;  /* 0x00000001ff047887 */ /* 0x000fe20008000000 */
[----:B------:R-:W-:Y:S01]  /*4350*/  LOP3.LUT R9, R9, R0, RZ, 0x3c, !PT ;  /* 0x0000000009097212 */ /* 0x000fe200078e3cff */
[----:B------:R-:W-:Y:S01]  /*4360*/  USEL UR18, UR18, URZ, UP0 ;  /* 0x000000ff12127287 */ /* 0x000fe20008000000 */
[----:B------:R1:W-:Y:S03]  /*4370*/  UTCBAR [UR8], URZ ;  /* 0x000000ff080073e9 */ /* 0x0003e600080000ff */
[----:B------:R-:W-:Y:S01]  /*4380*/  LOP3.LUT R11, R11, UR4, RZ, 0x3c, !PT ;  /* 0x000000040b0b7c12 */ /* 0x000fe2000f8e3cff */
[----:B------:R-:W-:Y:S07]  /*4390*/  @P1 BRA `(.L_x_83) ;  /* 0xfffffff800b01947 */ /* 0x000fee000383ffff */
[----:B------:R-:W2:Y:S01]  /*43a0*/  S2UR UR4, SR_CgaCtaId ;  /* 0x00000000000479c3 */ /* 0x000ea20000008800 */
[----:B------:R-:W-:Y:S01]  /*43b0*/  ELECT P0, URZ, PT ;  /* 0x0000000000ff782f */ /* 0x000fe20003800000 */
[----:B------:R-:W-:Y:S01]  /*43c0*/  IMAD.MOV.U32 R0, RZ, RZ, 0x1 ;  /* 0x00000001ff007424 */ /* 0x000fe200078e00ff */
[----:B------:R-:W-:Y:S01]  /*43d0*/  UIADD3 UR6, UPT, UPT, UR6, 0x210, URZ ;  /* 0x0000021006067890 */ /* 0x000fe2000fffe0ff */
[----:B------:R-:W-:Y:S01]  /*43e0*/  SHF.L.U32 R3, R11, 0x1f, RZ ;  /* 0x0000001f0b037819 */ /* 0x000fe200000006ff */
[----:B------:R-:W-:-:S03]  /*43f0*/  UMOV UR5, 0x40 ;  /* 0x0000004000057882 */ /* 0x000fc60000000000 */
[----:B------:R-:W-:Y:S01]  /*4400*/  UVIRTCOUNT.DEALLOC.SMPOOL 0x80 ;  /* 0x000000800000784c */ /* 0x000fe20000000000 */
[----:B--2---:R-:W-:Y:S02]  /*4410*/  ULEA UR4, UR4, UR5, 0x18 ;  /* 0x0000000504047291 */ /* 0x004fe4000f8ec0ff */
[----:B------:R-:W-:-:S07]  /*4420*/  ULEA UR5, UR18, UR6, 0x3 ;  /* 0x0000000612057291 */ /* 0x000fce000f8e18ff */
[----:B------:R2:W-:Y:S02]  /*4430*/  @P0 STS.U8 [UR4+0x1c], R0 ;  /* 0x00001c00ff000988 */ /* 0x0005e40008000004 */
[----:B------:R-:W3:Y:S02]  /*4440*/  SYNCS.PHASECHK.TRANS64.TRYWAIT P0, [UR5], R3 ;  /* 0x00000003ff0075a7 */ /* 0x000ee40008001105 */
[----:B--23--:R-:W-:Y:S05]  /*4450*/  @!P0 BRA `(.L_x_84) ;  /* 0x00000038006c8947 */ /* 0x00cfea0003800000 */
.L_x_185:
[----:B------:R-:W-:-:S04]  /*4460*/  UIADD3 UR7, UPT, UPT, UR18, 0x1, URZ ;  /* 0x0000000112077890 */ /* 0x000fc8000fffe0ff */
[----:B------:R-:W-:-:S04]  /*4470*/  UISETP.NE.AND UP0, UPT, UR7, 0x4, UPT ;  /* 0x000000040700788c */ /* 0x000fc8000bf05270 */
[----:B-1----:R-:W-:Y:S02]  /*4480*/  USEL UR8, URZ, 0x1, UP0 ;  /* 0x00000001ff087887 */ /* 0x002fe40008000000 */
[----:B------:R-:W-:-:S04]  /*4490*/  USEL UR7, UR7, URZ, UP0 ;  /* 0x000000ff07077287 */ /* 0x000fc80008000000 */
[----:B------:R-:W-:Y:S01]  /*44a0*/  ULEA UR5, UR7, UR6, 0x3 ;  /* 0x0000000607057291 */ /* 0x000fe2000f8e18ff */
[----:B------:R-:W-:-:S04]  /*44b0*/  LOP3.LUT R2, R11, UR8, RZ, 0x3c, !PT ;  /* 0x000000080b027c12 */ /* 0x000fc8000f8e3cff */
[----:B--2---:R-:W-:-:S04]  /*44c0*/  SHF.L.U32 R3, R2, 0x1f, RZ ;  /* 0x0000001f02037819 */ /* 0x004fc800000006ff */
[----:B------:R-:W1:Y:S02]  /*44d0*/  SYNCS.PHASECHK.TRANS64.TRYWAIT P0, [UR5], R3 ;  /* 0x00000003ff0075a7 */ /* 0x000e640008001105 */
[----:B-1----:R-:W-:Y:S05]  /*44e0*/  @!P0 BRA `(.L_x_85) ;  /* 0x0000003800608947 */ /* 0x002fea0003800000 */
.L_x_187:
        /* <DEDUP_REMOVED lines=9> */
.L_x_189:
[----:B------:R-:W-:-:S04]  /*4580*/  UIADD3 UR7, UPT, UPT, UR7, 0x1, URZ ;  /* 0x0000000107077890 */ /* 0x000fc8000fffe0ff */
[----:B------:R-:W-:-:S04]  /*4590*/  UISETP.NE.AND UP0, UPT, UR7, 0x4, UPT ;  /* 0x000000040700788c */ /* 0x000fc8000bf05270 */
[----:B------:R-:W-:Y:S02]  /*45a0*/  USEL UR5, URZ, 0x1, UP0 ;  /* 0x00000001ff057887 */ /* 0x000fe40008000000 */
[----:B------:R-:W-:-:S04]  /*45b0*/  USEL UR7, UR7, URZ, UP0 ;  /* 0x000000ff07077287 */ /* 0x000fc80008000000 */
[----:B------:R-:W-:Y:S01]  /*45c0*/  ULEA UR7, UR7, UR6, 0x3 ;  /* 0x0000000607077291 */ /* 0x000fe2000f8e18ff */
[----:B-1----:R-:W-:-:S04]  /*45d0*/  LOP3.LUT R3, R2, UR5, RZ, 0x3c, !PT ;  /* 0x0000000502037c12 */ /* 0x002fc8000f8e3cff */
[----:B------:R-:W-:-:S04]  /*45e0*/  SHF.L.U32 R3, R3, 0x1f, RZ ;  /* 0x0000001f03037819 */ /* 0x000fc800000006ff */
[----:B------:R-:W1:Y:S02]  /*45f0*/  SYNCS.PHASECHK.TRANS64.TRYWAIT P0, [UR7], R3 ;  /* 0x00000003ff0075a7 */ /* 0x000e640008001107 */
[----:B-1----:R-:W-:Y:S05]  /*4600*/  @!P0 BRA `(.L_x_87) ;  /* 0x0000003800488947 */ /* 0x002fea0003800000 */
.L_x_191:
[----:B------:R-:W-:Y:S01]  /*4610*/  NOP ;  /* 0x0000000000007918 */ /* 0x000fe20000000000 */
[----:B-1----:R-:W1:Y:S01]  /*4620*/  LDS R0, [UR4+0x14] ;  /* 0x00001404ff007984 */ /* 0x002e620008000800 */
[----:B------:R-:W-:Y:S01]  /*4630*/  ULOP3.LUT UR6, UR19, 0xffff, URZ, 0xc0, !UPT ;  /* 0x0000ffff13067892 */ /* 0x000fe2000f8ec0ff */
[----:B------:R-:W-:Y:S01]  /*4640*/  UMOV UR8, 0xffff ;  /* 0x0000ffff00087882 */ /* 0x000fe20000000000 */
[----:B------:R-:W-:Y:S02]  /*4650*/  UMOV UR5, 0x1 ;  /* 0x0000000100057882 */ /* 0x000fe40000000000 */
[----:B------:R-:W-:-:S04]  /*4660*/  USHF.R.U32.HI UR6, URZ, 0x5, UR6 ;  /* 0x00000005ff067899 */ /* 0x000fc80008011606 */
[----:B------:R-:W-:Y:S02]  /*4670*/  USHF.L.U32 UR8, UR8, UR6, URZ ;  /* 0x0000000608087299 */ /* 0x000fe400080006ff */
[----:B------:R-:W-:-:S04]  /*4680*/  USHF.L.U32 UR5, UR5, UR6, URZ ;  /* 0x0000000605057299 */ /* 0x000fc800080006ff */
[----:B-1----:R-:W-:-:S04]  /*4690*/  LOP3.LUT R0, R0, UR8, RZ, 0xc0, !PT ;  /* 0x0000000800007c12 */ /* 0x002fc8000f8ec0ff */
[----:B------:R-:W-:-:S13]  /*46a0*/  ISETP.NE.AND P0, PT, R0, UR8, PT ;  /* 0x0000000800007c0c */ /* 0x000fda000bf05270 */
[----:B------:R-:W-:Y:S05]  /*46b0*/  @P0 BRA `(.L_x_88) ;  /* 0x0000000000580947 */ /* 0x000fea0003800000 */
[----:B------:R-:W1:Y:S02]  /*46c0*/  LDS R0, [UR4+0x18] ;  /* 0x00001804ff007984 */ /* 0x000e640008000800 */
[----:B-1----:R-:W-:-:S04]  /*46d0*/  LOP3.LUT R0, R0, UR5, RZ, 0xc0, !PT ;  /* 0x0000000500007c12 */ /* 0x002fc8000f8ec0ff */
[----:B------:R-:W-:-:S13]  /*46e0*/  ISETP.NE.AND P0, PT, R0, UR5, PT ;  /* 0x0000000500007c0c */ /* 0x000fda000bf05270 */
[----:B------:R-:W-:Y:S05]  /*46f0*/  @P0 BRA `(.L_x_89) ;  /* 0x00000000003c0947 */ /* 0x000fea0003800000 */
[----:B------:R-:W1:Y:S01]  /*4700*/  S2R R2, SR_LANEID ;  /* 0x0000000000027919 */ /* 0x000e620000000000 */
[----:B------:R-:W-:Y:S01]  /*4710*/  ULOP3.LUT UR8, URZ, UR8, URZ, 0x33, !UPT ;  /* 0x00000008ff087292 */ /* 0x000fe2000f8e33ff */
[----:B------:R-:W-:Y:S01]  /*4720*/  LOP3.LUT R4, RZ, UR5, RZ, 0x33, !PT ;  /* 0x00000005ff047c12 */ /* 0x000fe2000f8e33ff */
[----:B------:R-:W-:Y:S02]  /*4730*/  VOTEU.ANY UR7, UPT, PT ;  /* 0x0000000000077886 */ /* 0x000fe400038e0100 */
[----:B------:R-:W-:Y:S01]  /*4740*/  UFLO.U32 UR7, UR7 ;  /* 0x00000007000772bd */ /* 0x000fe200080e0000 */
[----:B------:R-:W2:Y:S01]  /*4750*/  REDUX UR5, R4 ;  /* 0x00000000040573c4 */ /* 0x000ea20000000000 */
[----:B------:R-:W-:-:S06]  /*4760*/  IMAD.U32 R0, RZ, RZ, UR8 ;  /* 0x00000008ff007e24 */ /* 0x000fcc000f8e00ff */
[----:B------:R3:W-:Y:S01]  /*4770*/  UTCATOMSWS.AND URZ, UR8 ;  /* 0x0000000800ff79e3 */ /* 0x0007e20008000000 */
[----:B------:R-:W4:Y:S01]  /*4780*/  REDUX UR6, R0 ;  /* 0x00000000000673c4 */ /* 0x000f220000000000 */
[----:B-1----:R-:W-:Y:S01]  /*4790*/  ISETP.EQ.U32.AND P0, PT, R2, UR7, PT ;  /* 0x0000000702007c0c */ /* 0x002fe2000bf02070 */
[----:B--2---:R-:W-:Y:S01]  /*47a0*/  IMAD.U32 R2, RZ, RZ, UR5 ;  /* 0x00000005ff027e24 */ /* 0x004fe2000f8e00ff */
[----:B----4-:R-:W-:-:S11]  /*47b0*/  MOV R3, UR6 ;  /* 0x0000000600037c02 */ /* 0x010fd60008000f00 */
[----:B------:R3:W-:Y:S04]  /*47c0*/  @P0 ATOMS.AND RZ, [UR4+0x14], R3 ;  /* 0x00001403ffff098c */ /* 0x0007e8000a800004 */
[----:B------:R3:W-:Y:S01]  /*47d0*/  @P0 ATOMS.AND RZ, [UR4+0x18], R2 ;  /* 0x00001802ffff098c */ /* 0x0007e2000a800004 */
[----:B------:R-:W-:Y:S05]  /*47e0*/  BRA `(.L_x_90) ;  /* 0x0000000000147947 */ /* 0x000fea0003800000 */
.L_x_89:
[----:B------:R-:W-:Y:S02]  /*47f0*/  MOV R2, 0x4810 ;  /* 0x0000481000027802 */ /* 0x000fe40000000f00 */
[----:B----45:R-:W-:Y:S05]  /*4800*/  CALL.REL.NOINC `($__internal_0_$__cuda_sm10x_tcgen05_guardrail_trap_col_being_dealloced_not_returned_by_alloc) ;  /* 0x0000003800647944 */ /* 0x030fea0003c00000 */
[----:B------:R-:W-:Y:S05]  /*4810*/  BRA `(.L_x_90) ;  /* 0x0000000000087947 */ /* 0x000fea0003800000 */
.L_x_88:
[----:B------:R-:W-:Y:S02]  /*4820*/  MOV R2, 0x4840 ;  /* 0x0000484000027802 */ /* 0x000fe40000000f00 */
[----:B----45:R-:W-:Y:S05]  /*4830*/  CALL.REL.NOINC `($__internal_2_$__cuda_sm10x_tcgen05_guardrail_trap_unallocated_columns_being_dealloced) ;  /* 0x0000003800707944 */ /* 0x030fea0003c00000 */
.L_x_90:
[----:B------:R-:W-:Y:S01]  /*4840*/  NOP ;  /* 0x0000000000007918 */ /* 0x000fe20000000000 */
[----:B---3--:R-:W-:Y:S05]  /*4850*/  EXIT ;  /* 0x000000000000794d */ /* 0x008fea0003800000 */
.L_x_72:
[----:B------:R-:W-:-:S09]  /*4860*/  UISETP.NE.OR UP2, UPT, UR8, 0x3, !UP2 ;  /* 0x000000030800788c */ /* 0x000fd2000d745670 */
[----:B------:R-:W-:Y:S05]  /*4870*/  BRA.U UP2, `(.L_x_91) ;  /* 0x0000000902c87547 */ /* 0x000fea000b800000 */
[----:B------:R-:W1:Y:S01]  /*4880*/  LDCU.64 UR6, c[0x0][0x888] ;  /* 0x00011100ff0677ac */ /* 0x000e620008000a00 */
[----:B------:R-:W2:Y:S01]  /*4890*/  LDC R0, c[0x0][0xb30] ;  /* 0x0002cc00ff007b82 */ /* 0x000ea20000000800 */
[----:B------:R-:W-:Y:S01]  /*48a0*/  IMAD.MOV.U32 R30, RZ, RZ, 0x1 ;  /* 0x00000001ff1e7424 */ /* 0x000fe200078e00ff */
[----:B------:R-:W-:Y:S01]  /*48b0*/  CS2R R28, SRZ ;  /* 0x00000000001c7805 */ /* 0x000fe2000001ff00 */
[----:B------:R-:W4:Y:S01]  /*48c0*/  LDCU.64 UR4, c[0x0][0x890] ;  /* 0x00011200ff0477ac */ /* 0x000f220008000a00 */
[----:B------:R-:W-:Y:S01]  /*48d0*/  IMAD.MOV.U32 R25, RZ, RZ, 0x1000 ;  /* 0x00001000ff197424 */ /* 0x000fe200078e00ff */
[----:B------:R-:W-:-:S03]  /*48e0*/  UMOV UR8, 0x400 ;  /* 0x0000040000087882 */ /* 0x000fc60000000000 */
[----:B------:R-:W3:Y:S01]  /*48f0*/  LDC R19, c[0x0][0x370] ;  /* 0x0000dc00ff137b82 */ /* 0x000ee20000000800 */
[----:B------:R-:W-:-:S07]  /*4900*/  UPLOP3.LUT UP1, UPT, UPT, UPT, UPT, 0x40, 0x4 ;  /* 0x000000000004789c */ /* 0x000fce0003f2e870 */
[----:B------:R-:W3:Y:S01]  /*4910*/  LDC R2, c[0x0][0xb0c] ;  /* 0x0002c300ff027b82 */ /* 0x000ee20000000800 */
[----:B-1----:R-:W-:Y:S02]  /*4920*/  UISETP.NE.U32.AND UP2, UPT, UR6, URZ, UPT ;  /* 0x000000ff0600728c */ /* 0x002fe4000bf45070 */
[----:B------:R-:W-:Y:S02]  /*4930*/  ULEA UR6, UR37, UR8, 0x18 ;  /* 0x0000000825067291 */ /* 0x000fe4000f8ec0ff */
[----:B------:R-:W-:Y:S02]  /*4940*/  UISETP.NE.AND.EX UP2, UPT, UR7, URZ, UPT, UP2 ;  /* 0x000000ff0700728c */ /* 0x000fe4000bf45320 */
[----:B------:R-:W-:Y:S01]  /*4950*/  UIADD3 UR7, UPT, UPT, UR6, 0x1b0, URZ ;  /* 0x000001b006077890 */ /* 0x000fe2000fffe0ff */
[----:B------:R-:W1:Y:S01]  /*4960*/  LDC R18, c[0x0][0xb20] ;  /* 0x0002c800ff127b82 */ /* 0x000e620000000800 */
[----:B----4-:R-:W-:Y:S01]  /*4970*/  UISETP.NE.U32.AND UP3, UPT, UR4, URZ, UPT ;  /* 0x000000ff0400728c */ /* 0x010fe2000bf65070 */
[----:B--2---:R-:W-:Y:S01]  /*4980*/  ISETP.NE.AND P1, PT, R0, 0x1, PT ;  /* 0x000000010000780c */ /* 0x004fe20003f25270 */
[----:B------:R-:W-:-:S02]  /*4990*/  UPRMT UR37, UR37, 0x654, UR7 ;  /* 0x0000065425257896 */ /* 0x000fc40008000007 */
[----:B------:R-:W-:-:S03]  /*49a0*/  UISETP.NE.AND.EX UP3, UPT, UR5, URZ, UPT, UP3 ;  /* 0x000000ff0500728c */ /* 0x000fc6000bf65330 */
[----:B------:R-:W2:Y:S08]  /*49b0*/  LDC.64 R32, c[0x0][0x348] ;  /* 0x0000d200ff207b82 */ /* 0x000eb00000000a00 */
[----:B------:R-:W4:Y:S08]  /*49c0*/  LDC.64 R16, c[0x0][0xb10] ;  /* 0x0002c400ff107b82 */ /* 0x000f300000000a00 */
[----:B------:R-:W1:Y:S08]  /*49d0*/  LDC.64 R6, c[0x0][0xb18] ;  /* 0x0002c600ff067b82 */ /* 0x000e700000000a00 */
[----:B------:R-:W1:Y:S08]  /*49e0*/  LDC.64 R4, c[0x0][0xb28] ;  /* 0x0002ca00ff047b82 */ /* 0x000e700000000a00 */
[----:B---3--:R-:W1:Y:S02]  /*49f0*/  LDC R24, c[0x0][0x374] ;  /* 0x0000dd00ff187b82 */ /* 0x008e640000000800 */
.L_x_99:
[C---:B------:R-:W-:Y:S02]  /*4a00*/  LEA R0, R29.reuse, UR6, 0x3 ;  /* 0x000000061d007c11 */ /* 0x040fe4000f8e18ff */
[----:B------:R-:W-:Y:S02]  /*4a10*/  SHF.L.U32 R3, R28, 0x1f, RZ ;  /* 0x0000001f1c037819 */ /* 0x000fe400000006ff */
[----:B------:R-:W-:Y:S02]  /*4a20*/  LEA R20, R29, UR6, 0x4 ;  /* 0x000000061d147c11 */ /* 0x000fe4000f8e20ff */
[----:B---3--:R-:W3:Y:S02]  /*4a30*/  SYNCS.PHASECHK.TRANS64.TRYWAIT P0, [R0+URZ+0x1d0], R3 ;  /* 0x0001d003000075a7 */ /* 0x008ee400080011ff */
[----:B---3--:R-:W-:Y:S05]  /*4a40*/  @!P0 BRA `(.L_x_92) ;  /* 0x0000003400508947 */ /* 0x008fea0003800000 */
.L_x_192:
[----:B------:R-:W-:Y:S01]  /*4a50*/  ISETP.GE.AND P0, PT, R40, 0x1, PT ;  /* 0x000000012800780c */ /* 0x000fe20003f06270 */
[----:B------:R-:W1:Y:S01]  /*4a60*/  LDS.128 R20, [R20+0x260] ;  /* 0x0002600014147984 */ /* 0x000e620000000c00 */
[----:B------:R-:W-:Y:S01]  /*4a70*/  ISETP.NE.U32.AND P4, PT, RZ, UR4, PT ;  /* 0x00000004ff007c0c */ /* 0x000fe2000bf85070 */
[----:B---3--:R-:W-:Y:S01]  /*4a80*/  VIADD R0, R0, 0x1e0 ;  /* 0x000001e000007836 */ /* 0x008fe20000000000 */
[----:B------:R-:W-:Y:S02]  /*4a90*/  SHF.L.U32 R26, R30, 0x1f, RZ ;  /* 0x0000001f1e1a7819 */ /* 0x000fe400000006ff */
[----:B------:R-:W-:Y:S02]  /*4aa0*/  ISETP.NE.AND.EX P4, PT, RZ, UR5, PT, P4 ;  /* 0x00000005ff007c0c */ /* 0x000fe4000bf85340 */
[----:B------:R-:W-:Y:S01]  /*4ab0*/  PRMT R0, RZ, 0x654, R0 ;  /* 0x00000654ff007816 */ /* 0x000fe20000000000 */
[----:B------:R-:W-:Y:S01]  /*4ac0*/  @!PT LDS RZ, [RZ] ;  /* 0x00000000fffff984 */ /* 0x000fe20000000800 */
[----:B------:R-:W-:Y:S01]  /*4ad0*/  @!PT LDS RZ, [RZ] ;  /* 0x00000000fffff984 */ /* 0x000fe20000000800 */
[----:B------:R-:W-:Y:S01]  /*4ae0*/  @!PT LDS RZ, [RZ] ;  /* 0x00000000fffff984 */ /* 0x000fe20000000800 */
[----:B------:R-:W-:Y:S01]  /*4af0*/  @!PT LDS RZ, [RZ] ;  /* 0x00000000fffff984 */ /* 0x000fe20000000800 */
[----:B------:R3:W-:Y:S06]  /*4b00*/  MEMBAR.ALL.CTA ;  /* 0x0000000000007992 */ /* 0x0007ec0000008000 */
[----:B---3--:R-:W3:Y:S02]  /*4b10*/  FENCE.VIEW.ASYNC.S ;  /* 0x00000000000073c6 */ /* 0x008ee40000000000 */
[----:B---3--:R3:W-:Y:S01]  /*4b20*/  SYNCS.ARRIVE.TRANS64.RED.A1T0 RZ, [R0+URZ], RZ ;  /* 0x000000ff00ff79a7 */ /* 0x0087e200081004ff */
[----:B-1----:R-:W-:Y:S11]  /*4b30*/  LOP3.LUT P3, RZ, R22, 0x1, RZ, 0xc0, !PT ;  /* 0x0000000116ff7812 */ /* 0x002ff6000786c0ff */
[----:B------:R-:W-:Y:S02]  /*4b40*/  @!UPT UIADD3 URZ, UPT, UPT, URZ, URZ, URZ ;  /* 0x000000fffffff290 */ /* 0x000fe4000fffe0ff */
[----:B------:R-:W-:Y:S02]  /*4b50*/  @P3 MOV R13, R20 ;  /* 0x00000014000d3202 */ /* 0x000fe40000000f00 */
[----:B------:R-:W-:Y:S01]  /*4b60*/  @P3 LOP3.LUT R8, R21, 0xffff, RZ, 0xc0, !PT ;  /* 0x0000ffff15083812 */ /* 0x000fe200078ec0ff */
[----:B---3--:R-:W-:Y:S06]  /*4b70*/  @!P0 BRA `(.L_x_93) ;  /* 0x0000000000a48947 */ /* 0x008fec0003800000 */
[----:B------:R-:W-:Y:S01]  /*4b80*/  IMAD.HI.U32 R31, R24, R7, RZ ;  /* 0x00000007181f7227 */ /* 0x000fe200078e00ff */
[----:B------:R-:W-:Y:S02]  /*4b90*/  ISETP.NE.AND P0, PT, R6, 0x1, PT ;  /* 0x000000010600780c */ /* 0x000fe40003f05270 */
[----:B------:R-:W-:Y:S01]  /*4ba0*/  ISETP.NE.AND P2, PT, R40, 0x1, PT ;  /* 0x000000012800780c */ /* 0x000fe20003f45270 */
[----:B----4-:R-:W-:Y:S01]  /*4bb0*/  IMAD.HI.U32 R34, R19, R16, RZ ;  /* 0x0000001013227227 */ /* 0x010fe200078e00ff */
[----:B------:R-:W-:Y:S02]  /*4bc0*/  SHF.R.U32.HI R31, RZ, R18, R31 ;  /* 0x00000012ff1f7219 */ /* 0x000fe4000001161f */
[----:B------:R-:W-:Y:S01]  /*4bd0*/  ISETP.NE.AND P5, PT, R2, 0x1, PT ;  /* 0x000000010200780c */ /* 0x000fe20003fa5270 */
[----:B------:R-:W-:Y:S01]  /*4be0*/  IMAD.HI.U32 R36, R13, R16, RZ ;  /* 0x000000100d247227 */ /* 0x000fe200078e00ff */
[----:B------:R-:W-:Y:S02]  /*4bf0*/  SHF.R.U32.HI R34, RZ, R17, R34 ;  /* 0x00000011ff227219 */ /* 0x000fe40000011622 */
[----:B------:R-:W-:Y:S01]  /*4c00*/  SEL R3, R24, R31, !P0 ;  /* 0x0000001f18037207 */ /* 0x000fe20004000000 */
[C---:B------:R-:W-:Y:S01]  /*4c10*/  IMAD.HI.U32 R31, R8.reuse, R7, RZ ;  /* 0x00000007081f7227 */ /* 0x040fe200078e00ff */
[----:B------:R-:W-:Y:S02]  /*4c20*/  SEL R11, R19, R34, !P5 ;  /* 0x00000022130b7207 */ /* 0x000fe40006800000 */
[----:B------:R-:W-:Y:S01]  /*4c30*/  SHF.R.U32.HI R36, RZ, R17, R36 ;  /* 0x00000011ff247219 */ /* 0x000fe20000011624 */
[----:B------:R-:W-:Y:S01]  /*4c40*/  IMAD.HI.U32 R38, R3, R4, RZ ;  /* 0x0000000403267227 */ /* 0x000fe200078e00ff */
[----:B------:R-:W-:Y:S03]  /*4c50*/  SHF.R.U32.HI R31, RZ, R18, R31 ;  /* 0x00000012ff1f7219 */ /* 0x000fe6000001161f */
[----:B------:R-:W-:Y:S01]  /*4c60*/  IMAD.HI.U32 R34, R11, R4, RZ ;  /* 0x000000040b227227 */ /* 0x000fe200078e00ff */
[----:B------:R-:W-:Y:S02]  /*4c70*/  @P2 SHF.R.U32.HI R3, RZ, R5, R38 ;  /* 0x00000005ff032219 */ /* 0x000fe40000011626 */
[----:B------:R-:W-:Y:S02]  /*4c80*/  SEL R9, R8, R31, !P0 ;  /* 0x0000001f08097207 */ /* 0x000fe40004000000 */
[----:B------:R-:W-:Y:S01]  /*4c90*/  @P2 SHF.R.U32.HI R11, RZ, R5, R34 ;  /* 0x00000005ff0b2219 */ /* 0x000fe20000011622 */
[C---:B------:R-:W-:Y:S01]  /*4ca0*/  IMAD R10, R40.reuse, R3, RZ ;  /* 0x00000003280a7224 */ /* 0x040fe200078e02ff */
[----:B------:R-:W-:Y:S01]  /*4cb0*/  SEL R3, R13, R36, !P5 ;  /* 0x000000240d037207 */ /* 0x000fe20006800000 */
[C---:B------:R-:W-:Y:S03]  /*4cc0*/  IMAD.HI.U32 R14, R9.reuse, R4, RZ ;  /* 0x00000004090e7227 */ /* 0x040fe600078e00ff */
[----:B------:R-:W-:Y:S01]  /*4cd0*/  ISETP.GE.AND P0, PT, R9, R10, PT ;  /* 0x0000000a0900720c */ /* 0x000fe20003f06270 */
[C---:B------:R-:W-:Y:S01]  /*4ce0*/  IMAD R12, R40.reuse, R11, RZ ;  /* 0x0000000b280c7224 */ /* 0x040fe200078e02ff */
[-C--:B------:R-:W-:Y:S04]  /*4cf0*/  SHF.R.U32.HI R14, RZ, R5.reuse, R14 ;  /* 0x00000005ff0e7219 */ /* 0x080fe8000001160e */
[----:B------:R-:W-:Y:S02]  /*4d00*/  ISETP.GE.OR P0, PT, R3, R12, P0 ;  /* 0x0000000c0300720c */ /* 0x000fe40000706670 */
[----:B------:R-:W-:Y:S05]  /*4d10*/  SEL R15, R9, R14, !P2 ;  /* 0x0000000e090f7207 */ /* 0x000fea0005000000 */
[----:B------:R-:W-:Y:S04]  /*4d20*/  IMAD.MOV R14, RZ, RZ, -R15 ;  /* 0x000000ffff0e7224 */ /* 0x000fe800078e0a0f */
[----:B------:R-:W-:Y:S02]  /*4d30*/  IMAD R14, R40, R14, R9 ;  /* 0x0000000e280e7224 */ /* 0x000fe400078e0209 */
[C---:B------:R-:W-:Y:S05]  /*4d40*/  @!P0 IMAD.HI.U32 R10, R3.reuse, R4, RZ ;  /* 0x00000004030a8227 */ /* 0x040fea00078e00ff */
[----:B------:R-:W-:Y:S04]  /*4d50*/  @!P0 SHF.R.U32.HI R10, RZ, R5, R10 ;  /* 0x00000005ff0a8219 */ /* 0x000fe8000001160a */
[----:B------:R-:W-:Y:S01]  /*4d60*/  @!P0 SEL R0, R3, R10, !P2 ;  /* 0x0000000a03008207 */ /* 0x000fe20005000000 */
[----:B------:R-:W-:Y:S03]  /*4d70*/  IMAD.MOV R10, RZ, RZ, -R3 ;  /* 0x000000ffff0a7224 */ /* 0x000fe600078e0a03 */
[----:B------:R-:W-:Y:S01]  /*4d80*/  @!P0 IADD3 R15, PT, PT, R15, -R0, RZ ;  /* 0x800000000f0f8210 */ /* 0x000fe20007ffe0ff */
[----:B------:R-:W-:Y:S01]  /*4d90*/  @!P0 IMAD R0, R11, R14, R0 ;  /* 0x0000000e0b008224 */ /* 0x000fe200078e0200 */
[----:B------:R-:W-:Y:S01]  /*4da0*/  IADD3 R11, PT, PT, -R9, RZ, RZ ;  /* 0x000000ff090b7210 */ /* 0x000fe20007ffe1ff */
[----:B------:R-:W-:Y:S02]  /*4db0*/  IMAD R13, R2, R10, R13 ;  /* 0x0000000a020d7224 */ /* 0x000fe400078e020d */
[----:B------:R-:W-:Y:S02]  /*4dc0*/  @!P0 IMAD R9, R15, R40, R3 ;  /* 0x000000280f098224 */ /* 0x000fe400078e0203 */
[----:B------:R-:W-:Y:S02]  /*4dd0*/  @!P0 IMAD.MOV.U32 R3, RZ, RZ, R0 ;  /* 0x000000ffff038224 */ /* 0x000fe400078e0000 */
[----:B------:R-:W-:Y:S02]  /*4de0*/  IMAD R8, R6, R11, R8 ;  /* 0x0000000b06087224 */ /* 0x000fe400078e0208 */
[----:B------:R-:W-:Y:S02]  /*4df0*/  IMAD R13, R3, R2, R13 ;  /* 0x00000002030d7224 */ /* 0x000fe400078e020d */
[----:B------:R-:W-:Y:S02]  /*4e00*/  IMAD R8, R9, R6, R8 ;  /* 0x0000000609087224 */ /* 0x000fe400078e0208 */
.L_x_93:
[----:B------:R-:W-:Y:S05]  /*4e10*/  BRA.U UP1, `(.L_x_94) ;  /* 0x0000000101107547 */ /* 0x000fea000b800000 */
[----:B------:R-:W-:Y:S04]  /*4e20*/  MOV R0, UR13 ;  /* 0x0000000d00007c02 */ /* 0x000fe80008000f00 */
[----:B------:R-:W-:Y:S04]  /*4e30*/  SHF.L.U32 R3, R0, 0x1f, RZ ;  /* 0x0000001f00037819 */ /* 0x000fe800000006ff */
[----:B------:R-:W1:Y:S02]  /*4e40*/  SYNCS.PHASECHK.TRANS64.TRYWAIT P0, [UR6+0x1c8], R3 ;  /* 0x0001c803ff0075a7 */ /* 0x000e640008001106 */
[----:B-1----:R-:W-:Y:S05]  /*4e50*/  @!P0 BRA `(.L_x_95) ;  /* 0x0000003000608947 */ /* 0x002fea0003800000 */
.L_x_94:
[----:B------:R-:W-:Y:S05]  /*4e60*/  BRA.U !UP3, `(.L_x_96) ;  /* 0x000000010b347547 */ /* 0x000fea000b800000 */
[----:B------:R-:W-:Y:S01]  /*4e70*/  UPLOP3.LUT UP0, UPT, UPT, UPT, UP2, 0x80, 0x8 ;  /* 0x000000000008789c */ /* 0x000fe20003f0f020 */
[----:B-1----:R-:W-:Y:S02]  /*4e80*/  HFMA2 R0, -RZ, RZ, 0, 5.9604644775390625e-08 ;  /* 0x00000001ff007431 */ /* 0x002fe400000001ff */
[----:B------:R-:W-:Y:S03]  /*4e90*/  IMAD.MOV.U32 R96, RZ, RZ, 0x1 ;  /* 0x00000001ff607424 */ /* 0x000fe600078e00ff */
[----:B------:R-:W-:Y:S05]  /*4ea0*/  PLOP3.LUT P0, PT, PT, PT, UP0, 0x80, 0x8 ;  /* 0x000000000008781c */ /* 0x000fea0003f0f008 */
[----:B------:R-:W1:Y:S01]  /*4eb0*/  @UP0 LDCU.64 UR8, c[0x0][0x888] ;  /* 0x00011100ff0807ac */ /* 0x000e620008000a00 */
[----:B------:R-:W-:Y:S07]  /*4ec0*/  @UP0 UIMAD UR7, UR36, UR4, URZ ;  /* 0x00000004240702a4 */ /* 0x000fee000f8e02ff */
[----:B------:R-:W-:Y:S01]  /*4ed0*/  @!P0 PRMT R96, R0, 0x7610, R96 ;  /* 0x0000761000608816 */ /* 0x000fe20000000060 */
[----:B-1----:R-:W-:Y:S03]  /*4ee0*/  @UP0 UIMAD.WIDE UR8, UR7, 0x4, UR8 ;  /* 0x00000004070808a5 */ /* 0x002fe6000f8e0208 */
[----:B------:R-:W1:Y:S03]  /*4ef0*/  @!UP0 LDCU UR7, c[0x0][0x880] ;  /* 0x00011000ff0787ac */ /* 0x000e660008000800 */
[----:B------:R-:W-:Y:S01]  /*4f00*/  IMAD.U32 R10, RZ, RZ, UR8 ;  /* 0x00000008ff0a7e24 */ /* 0x000fe2000f8e00ff */
[----:B------:R-:W-:Y:S05]  /*4f10*/  MOV R11, UR9 ;  /* 0x00000009000b7c02 */ /* 0x000fea0008000f00 */
[----:B-----5:R3:W5:Y:S02]  /*4f20*/  @P0 LDG.E R49, desc[UR40][R10.64] ;  /* 0x000000280a310981 */ /* 0x020764000c1e1900 */
[----:B-1-3--:R-:W-:Y:S07]  /*4f30*/  @!P0 IMAD.U32 R49, RZ, RZ, UR7 ;  /* 0x00000007ff318e24 */ /* 0x00afee000f8e00ff */
.L_x_96:
[----:B-----5:R-:W-:Y:S01]  /*4f40*/  @!P4 FSETP.EQ.AND P5, PT, R49, RZ, PT ;  /* 0x000000ff3100c20b */ /* 0x020fe20003fa2000 */
[----:B------:R-:W-:Y:S01]  /*4f50*/  @!UPT UIADD3 URZ, UPT, UPT, URZ, URZ, URZ ;  /* 0x000000fffffff290 */ /* 0x000fe2000fffe0ff */
[----:B------:R-:W-:Y:S11]  /*4f60*/  @!P4 BRA `(.L_x_97) ;  /* 0x000000000014c947 */ /* 0x000ff60003800000 */
[----:B------:R-:W-:Y:S02]  /*4f70*/  LOP3.LUT P0, RZ, R96, 0xff, RZ, 0xc0, !PT ;  /* 0x000000ff60ff7812 */ /* 0x000fe4000780c0ff */
[----:B------:R-:W-:Y:S04]  /*4f80*/  PLOP3.LUT P5, PT, PT, PT, UP0, 0x80, 0x8 ;  /* 0x000000000008781c */ /* 0x000fe80003faf008 */
[----:B------:R-:W-:Y:S07]  /*4f90*/  PLOP3.LUT P5, PT, P5, PT, PT, 0x8, 0x80 ;  /* 0x000000000080781c */ /* 0x000fee0002fae170 */
[----:B------:R-:W-:Y:S11]  /*4fa0*/  @P0 FSETP.EQ.AND P5, PT, R49, RZ, PT ;  /* 0x000000ff3100020b */ /* 0x000ff60003fa2000 */
[----:B------:R-:W-:Y:S02]  /*4fb0*/  @!UPT UIADD3 URZ, UPT, UPT, URZ, URZ, URZ ;  /* 0x000000fffffff290 */ /* 0x000fe4000fffe0ff */
.L_x_97:
[----:B------:R-:W3:Y:S01]  /*4fc0*/  SYNCS.PHASECHK.TRANS64.TRYWAIT P4, [UR6+0x1b8], R26 ;  /* 0x0001b81aff0075a7 */ /* 0x000ee20008081106 */
[----:B------:R-:W-:Y:S01]  /*4fd0*/  @P3 SHF.R.U32.HI R27, RZ, 0x10, R21 ;  /* 0x00000010ff1b3819 */ /* 0x000fe20000011615 */
[----:B------:R-:W-:Y:S01]  /*4fe0*/  VIADD R29, R29, 0x1 ;  /* 0x000000011d1d7836 */ /* 0x000fe20000000000 */
[----:B------:R-:W5:Y:S08]  /*4ff0*/  LDC.64 R14, c[0x0][0xb10] ;  /* 0x0002c400ff0e7b82 */ /* 0x000f700000000a00 */
[----:B------:R-:W2:Y:S08]  /*5000*/  LDC.64 R10, c[0x0][0xb18] ;  /* 0x0002c600ff0a7b82 */ /* 0x000eb00000000a00 */
[----:B-1----:R-:W1:Y:S08]  /*5010*/  @!P1 LDC R0, c[0x0][0xb20] ;  /* 0x0002c800ff009b82 */ /* 0x002e700000000800 */
[----:B------:R-:W4:Y:S01]  /*5020*/  @!P1 LDC R3, c[0x0][0xb0c] ;  /* 0x0002c300ff039b82 */ /* 0x000f220000000800 */
[----:B-----5:R-:W-:Y:S05]  /*5030*/  @!P1 IMAD.HI.U32 R14, R13, R14, RZ ;  /* 0x0000000e0d0e9227 */ /* 0x020fea00078e00ff */
[----:B------:R-:W-:Y:S01]  /*5040*/  @!P1 SHF.R.U32.HI R14, RZ, R15, R14 ;  /* 0x0000000fff0e9219 */ /* 0x000fe2000001160e */
[----:B--2---:R-:W-:Y:S01]  /*5050*/  @!P1 IMAD.HI.U32 R11, R8, R11, RZ ;  /* 0x0000000b080b9227 */ /* 0x004fe200078e00ff */
[----:B------:R-:W-:Y:S04]  /*5060*/  @!P1 ISETP.NE.AND P0, PT, R10, 0x1, PT ;  /* 0x000000010a00980c */ /* 0x000fe80003f05270 */
[----:B-1----:R-:W-:Y:S02]  /*5070*/  @!P1 SHF.R.U32.HI R9, RZ, R0, R11 ;  /* 0x00000000ff099219 */ /* 0x002fe4000001160b */
[----:B----4-:R-:W-:Y:S02]  /*5080*/  @!P1 ISETP.NE.AND P2, PT, R3, 0x1, PT ;  /* 0x000000010300980c */ /* 0x010fe40003f45270 */
[----:B------:R-:W-:Y:S02]  /*5090*/  @!P1 SEL R9, R8, R9, !P0 ;  /* 0x0000000908099207 */ /* 0x000fe40004000000 */
[----:B------:R-:W-:Y:S02]  /*50a0*/  ELECT P0, URZ, PT ;  /* 0x0000000000ff782f */ /* 0x000fe40003800000 */
[----:B------:R-:W-:Y:S05]  /*50b0*/  @!P1 SEL R14, R13, R14, !P2 ;  /* 0x0000000e0d0e9207 */ /* 0x000fea0005000000 */
[----:B------:R-:W-:Y:S02]  /*50c0*/  @!P1 IMAD.IADD R0, R9, 0x1, -R14 ;  /* 0x0000000109009824 */ /* 0x000fe400078e0a0e */
[----:B------:R-:W-:Y:S02]  /*50d0*/  @!P1 IMAD.IADD R9, R14, 0x1, -R9 ;  /* 0x000000010e099824 */ /* 0x000fe400078e0a09 */
[----:B------:R-:W-:Y:S02]  /*50e0*/  @!P1 IMAD R13, R0, R3, R13 ;  /* 0x00000003000d9224 */ /* 0x000fe400078e020d */
[----:B------:R-:W-:Y:S01]  /*50f0*/  @!P1 IMAD R8, R9, R10, R8 ;  /* 0x0000000a09089224 */ /* 0x000fe200078e0208 */
[----:B---3--:R-:W-:Y:S06]  /*5100*/  @!P4 BRA `(.L_x_98) ;  /* 0x0000002c00ccc947 */ /* 0x008fec0003800000 */
.L_x_195:
[----:B------:R-:W-:Y:S01]  /*5110*/  PLOP3.LUT P5, PT, P5, P0, PT, 0xf2, 0x2f ;  /* 0x00000000002f781c */ /* 0x000fe20002fa1e72 */
[----:B------:R-:W-:Y:S01]  /*5120*/  UMOV UR14, 0x0 ;  /* 0x00000000000e7882 */ /* 0x000fe20000000000 */
[----:B------:R-:W-:Y:S01]  /*5130*/  LOP3.LUT R30, R30, 0x1, RZ, 0x3c, !PT ;  /* 0x000000011e1e7812 */ /* 0x000fe200078e3cff */
[----:B------:R-:W-:Y:S01]  /*5140*/  UMOV UR15, 0x10000000 ;  /* 0x10000000000f7882 */ /* 0x000fe20000000000 */
[----:B------:R-:W-:Y:S01]  /*5150*/  UMOV UR12, UR36 ;  /* 0x00000024000c7c82 */ /* 0x000fe20008000000 */
[----:B------:R-:W-:Y:S08]  /*5160*/  @P3 R2UR UR36, R27 ;  /* 0x000000001b2432ca */ /* 0x000ff000000e0000 */
[----:B-1----:R-:W-:Y:S01]  /*5170*/  @!P5 IADD3 R3, P0, PT, R32, 0x580, RZ ;  /* 0x000005802003d810 */ /* 0x002fe20007f1e0ff */
[----:B------:R-:W-:Y:S01]  /*5180*/  @!P5 IMAD.SHL.U32 R91, R91, 0x40, RZ ;  /* 0x000000405b5bd824 */ /* 0x000fe200078e00ff */
[----:B------:R-:W-:Y:S01]  /*5190*/  VOTEU.ALL UP1, P5 ;  /* 0x0000000000ff7886 */ /* 0x000fe20002820000 */
[----:B------:R-:W-:Y:S01]  /*51a0*/  @!P5 IMAD.SHL.U32 R97, R97, 0x40, RZ ;  /* 0x000000406161d824 */ /* 0x000fe200078e00ff */
[----:B------:R-:W-:Y:S01]  /*51b0*/  @!P5 R2UR UR8, R3 ;  /* 0x000000000308d2ca */ /* 0x000fe200000e0000 */
[----:B------:R-:W-:Y:S01]  /*51c0*/  @!P5 IMAD.X R0, RZ, RZ, R33, P0 ;  /* 0x000000ffff00d224 */ /* 0x000fe200000e0621 */
[----:B------:R-:W-:Y:S01]  /*51d0*/  @!P5 R2UR UR10, R91 ;  /* 0x000000005b0ad2ca */ /* 0x000fe200000e0000 */
[----:B------:R-:W-:Y:S01]  /*51e0*/  @!UP1 UIADD3 UR9, UPT, UPT, UR6, 0x1b0, URZ ;  /* 0x000001b006099890 */ /* 0x000fe2000fffe0ff */
[----:B------:R-:W-:Y:S01]  /*51f0*/  @!P5 R2UR UR11, R97 ;  /* 0x00000000610bd2ca */ /* 0x000fe200000e0000 */
[----:B------:R-:W-:Y:S01]  /*5200*/  IMAD.IADD R91, R8, 0x1, R79 ;  /* 0x00000001085b7824 */ /* 0x000fe200078e024f */
[----:B------:R-:W-:Y:S01]  /*5210*/  @!P5 R2UR UR7, R0 ;  /* 0x000000000007d2ca */ /* 0x000fe200000e0000 */
[----:B------:R-:W-:Y:S01]  /*5220*/  IMAD.IADD R97, R13, 0x1, R90 ;  /* 0x000000010d617824 */ /* 0x000fe200078e025a */
[C---:B------:R-:W-:Y:S04]  /*5230*/  ISETP.NE.AND P0, PT, R29.reuse, 0x2, PT ;  /* 0x000000021d00780c */ /* 0x040fe80003f05270 */
[----:B------:R-:W-:Y:S01]  /*5240*/  SEL R3, RZ, 0x1, P0 ;  /* 0x00000001ff037807 */ /* 0x000fe20000000000 */
[----:B------:R-:W-:Y:S01]  /*5250*/  IMAD.U32 R10, RZ, RZ, UR8 ;  /* 0x00000008ff0a7e24 */ /* 0x000fe2000f8e00ff */
[----:B------:R-:W-:Y:S01]  /*5260*/  @!UP1 UIADD3 UR8, UPT, UPT, UR6, 0x400, URZ ;  /* 0x0000040006089890 */ /* 0x000fe2000fffe0ff */
[----:B------:R-:W-:Y:S01]  /*5270*/  SEL R29, R29, RZ, P0 ;  /* 0x000000ff1d1d7207 */ /* 0x000fe20000000000 */
[----:B------:R-:W-:Y:S01]  /*5280*/  VOTEU.ALL UP1, P5 ;  /* 0x0000000000ff7886 */ /* 0x000fe20002820000 */
[----:B------:R-:W-:Y:S02]  /*5290*/  LOP3.LUT R28, R28, R3, RZ, 0x3c, !PT ;  /* 0x000000031c1c7212 */ /* 0x000fe400078e3cff */
[----:B------:R-:W-:Y:S01]  /*52a0*/  IMAD.U32 R11, RZ, RZ, UR7 ;  /* 0x00000007ff0b7e24 */ /* 0x000fe2000f8e00ff */
[----:B------:R-:W-:Y:S04]  /*52b0*/  @!P5 R2UR UR16, R10 ;  /* 0x000000000a10d2ca */ /* 0x000fe800000e0000 */
[----:B------:R-:W-:Y:S11]  /*52c0*/  @!P5 R2UR UR17, R11 ;  /* 0x000000000b11d2ca */ /* 0x000ff600000e0000 */
[----:B------:R-:W-:Y:S02]  /*52d0*/  @!UPT UIADD3 URZ, UPT, UPT, URZ, URZ, URZ ;  /* 0x000000fffffff290 */ /* 0x000fe4000fffe0ff */
[----:B------:R3:W-:Y:S01]  /*52e0*/  @!UP1 UTMALDG.3D [UR8], [UR16], desc[UR14] ;  /* 0x00000e08100095b4 */ /* 0x0007e20008011000 */
[----:B------:R3:W-:Y:S01]  /*52f0*/  @!P5 SYNCS.ARRIVE.TRANS64.RED.A0TR RZ, [UR6+0x1b0], R25 ;  /* 0x0001b019ffffd9a7 */ /* 0x0007e20008300406 */
[----:B------:R-:W-:Y:S01]  /*5300*/  UPLOP3.LUT UP1, UPT, UPT, UPT, UPT, 0x80, 0x8 ;  /* 0x000000000008789c */ /* 0x000fe20003f2f070 */
[----:B------:R-:W-:Y:S01]  /*5310*/  SYNCS.ARRIVE.TRANS64.RED.A1T0 RZ, [UR37], RZ ;  /* 0x000000ffffff79a7 */ /* 0x000fe20008100425 */
[----:B------:R-:W-:Y:S09]  /*5320*/  @P3 BRA `(.L_x_99) ;  /* 0xfffffff400b43947 */ /* 0x000ff2000383ffff */
[----:B------:R-:W-:Y:S07]  /*5330*/  MOV R0, UR6 ;  /* 0x0000000600007c02 */ /* 0x000fee0008000f00 */
.L_x_100:
[----:B-1----:R-:W-:-:S04]  /*5340*/  SHF.L.U32 R3, R30, 0x1f, RZ ;  /* 0x0000001f1e037819 */ /* 0x002fc800000006ff */
[----:B------:R1:W2:Y:S03]  /*5350*/  SYNCS.PHASECHK.TRANS64.TRYWAIT P0, [R0+URZ+0x1b8], R3 ;  /* 0x0001b803000075a7 */ /* 0x0002a600080011ff */
[----:B--2---:R-:W-:Y:S05]  /*5360*/  @!P0 NANOSLEEP.SYNCS 0x989680 ;  /* 0x009896800000895d */ /* 0x004fea0003900000 */
[----:B------:R-:W2:Y:S02]  /*5370*/  @!P0 SYNCS.PHASECHK.TRANS64 P0, [R0+URZ+0x1b8], R3 ;  /* 0x0001b803000085a7 */ /* 0x000ea400080010ff */
[----:B--23--:R-:W-:Y:S05]  /*5380*/  @P0 EXIT ;  /* 0x000000000000094d */ /* 0x00cfea0003800000 */
[----:B------:R-:W-:Y:S05]  /*5390*/  BRA `(.L_x_100) ;  /* 0xfffffffc00e87947 */ /* 0x000fea000383ffff */
.L_x_91:
[----:B------:R-:W-:-:S06]  /*53a0*/  UISETP.GE.AND UP1, UPT, UR8, 0x4, UPT ;  /* 0x000000040800788c */ /* 0x000fcc000bf26270 */
[----:B------:R-:W-:-:S13]  /*53b0*/  PLOP3.LUT P0, PT, PT, PT, UP1, 0x80, 0x8 ;  /* 0x000000000008781c */ /* 0x000fda0003f0f018 */
[----:B------:R-:W-:Y:S05]  /*53c0*/  @!P0 EXIT ;  /* 0x000000000000894d */ /* 0x000fea0003800000 */
[----:B------:R-:W-:Y:S01]  /*53d0*/  BAR.SYNC.DEFER_BLOCKING 0x6, 0xa0 ;  /* 0x0182800000007b1d */ /* 0x000fe20000010000 */
[C---:B------:R-:W-:Y:S02]  /*53e0*/  IMAD.SHL.U32 R5, R101.reuse, 0x40, RZ ;  /* 0x0000004065057824 */ /* 0x040fe400078e00ff */
[----:B------:R-:W-:Y:S02]  /*53f0*/  HFMA2 R111, -RZ, RZ, 0, 0 ;  /* 0x00000000ff6f7431 */ /* 0x000fe400000001ff */
[C---:B------:R-:W-:Y:S01]  /*5400*/  IMAD.SHL.U32 R0, R101.reuse, 0x20, RZ ;  /* 0x0000002065007824 */ /* 0x040fe200078e00ff */
[----:B------:R-:W-:Y:S01]  /*5410*/  CS2R R106, SRZ ;  /* 0x00000000006a7805 */ /* 0x000fe2000001ff00 */
[----:B------:R-:W-:Y:S01]  /*5420*/  IMAD.SHL.U32 R2, R101, 0x2, RZ ;  /* 0x0000000265027824 */ /* 0x000fe200078e00ff */
[----:B------:R-:W-:Y:S01]  /*5430*/  UMOV UR43, 0x400 ;  /* 0x00000400002b7882 */ /* 0x000fe20000000000 */
[----:B------:R-:W1:Y:S01]  /*5440*/  LDC R99, c[0x0][0x370] ;  /* 0x0000dc00ff637b82 */ /* 0x000e620000000800 */
[----:B------:R-:W-:Y:S01]  /*5450*/  ULEA UR43, UR37, UR43, 0x18 ;  /* 0x0000002b252b7291 */ /* 0x000fe2000f8ec0ff */
[----:B------:R-:W-:Y:S01]  /*5460*/  LOP3.LUT R7, R5, 0x180, RZ, 0xc0, !PT ;  /* 0x0000018005077812 */ /* 0x000fe200078ec0ff */
[C---:B------:R-:W-:Y:S01]  /*5470*/  IMAD.SHL.U32 R103, R101.reuse, 0x8, RZ ;  /* 0x0000000865677824 */ /* 0x040fe200078e00ff */
[----:B------:R-:W-:Y:S01]  /*5480*/  LOP3.LUT R0, R0, 0xc00, RZ, 0xc0, !PT ;  /* 0x00000c0000007812 */ /* 0x000fe200078ec0ff */
[----:B------:R-:W-:Y:S01]  /*5490*/  IMAD.U32 R46, R101, 0x10000, RZ ;  /* 0x00010000652e7824 */ /* 0x000fe200078e00ff */
[----:B------:R-:W-:Y:S01]  /*54a0*/  LOP3.LUT R2, R7, 0x20, R2, 0xf8, !PT ;  /* 0x0000002007027812 */ /* 0x000fe200078ef802 */
[----:B------:R-:W-:Y:S01]  /*54b0*/  UIADD3 UR4, UPT, UPT, UR43, 0x1400, URZ ;  /* 0x000014002b047890 */ /* 0x000fe2000fffe0ff */
[----:B------:R-:W2:Y:S01]  /*54c0*/  LDC R42, c[0x0][0xb0c] ;  /* 0x0002c300ff2a7b82 */ /* 0x000ea20000000800 */
[----:B------:R-:W-:Y:S01]  /*54d0*/  LOP3.LUT R0, R0, 0x40, R5, 0xf8, !PT ;  /* 0x0000004000007812 */ /* 0x000fe200078ef805 */
[----:B------:R-:W-:Y:S01]  /*54e0*/  IMAD.MOV.U32 R44, RZ, RZ, RZ ;  /* 0x000000ffff2c7224 */ /* 0x000fe200078e00ff */
[----:B------:R-:W-:Y:S01]  /*54f0*/  LOP3.LUT R103, R2, 0x30, R103, 0x78, !PT ;  /* 0x0000003002677812 */ /* 0x000fe200078e7867 */
[----:B------:R-:W-:Y:S01]  /*5500*/  IMAD.MOV.U32 R108, RZ, RZ, RZ ;  /* 0x000000ffff6c7224 */ /* 0x000fe200078e00ff */
[----:B------:R-:W-:Y:S01]  /*5510*/  LOP3.LUT R0, R0, 0x200, R5, 0xf8, !PT ;  /* 0x0000020000007812 */ /* 0x000fe200078ef805 */
[----:B------:R-:W-:Y:S01]  /*5520*/  IMAD.SHL.U32 R5, R101, 0x10, RZ ;  /* 0x0000001065057824 */ /* 0x000fe200078e00ff */
[----:B------:R-:W-:Y:S01]  /*5530*/  LOP3.LUT R46, R46, 0x600000, RZ, 0xc0, !PT ;  /* 0x006000002e2e7812 */ /* 0x000fe200078ec0ff */
[----:B------:R-:W4:Y:S01]  /*5540*/  LDC R98, c[0x0][0xb20] ;  /* 0x0002c800ff627b82 */ /* 0x000f220000000800 */
[----:B------:R-:W3:Y:S01]  /*5550*/  LDS R3, [UR43+0x280] ;  /* 0x0002802bff037984 */ /* 0x000ee20008000800 */
[----:B------:R-:W-:Y:S01]  /*5560*/  LOP3.LUT R103, R0, R103, RZ, 0xfc, !PT ;  /* 0x0000006700677212 */ /* 0x000fe200078efcff */
[----:B------:R-:W-:Y:S01]  /*5570*/  IMAD.U32 R109, RZ, RZ, UR4 ;  /* 0x00000004ff6d7e24 */ /* 0x000fe2000f8e00ff */
[----:B------:R-:W-:Y:S01]  /*5580*/  LOP3.LUT R5, R5, 0x20, RZ, 0xc0, !PT ;  /* 0x0000002005057812 */ /* 0x000fe200078ec0ff */
[----:B------:R-:W1:Y:S01]  /*5590*/  LDCU.64 UR46, c[0x0][0x348] ;  /* 0x00006900ff2e77ac */ /* 0x000e620008000a00 */
[----:B------:R-:W-:-:S02]  /*55a0*/  IADD3 R102, PT, PT, R103, UR43, RZ ;  /* 0x0000002b67667c10 */ /* 0x000fc4000fffe0ff */
[----:B------:R-:W1:Y:S01]  /*55b0*/  LDC R41, c[0x0][0xb30] ;  /* 0x0002cc00ff297b82 */ /* 0x000e620000000800 */
[----:B------:R-:W1:Y:S01]  /*55c0*/  LDCU.64 UR38, c[0x0][0x888] ;  /* 0x00011100ff2677ac */ /* 0x000e620008000a00 */
[----:B------:R-:W-:Y:S01]  /*55d0*/  IADD3 R102, PT, PT, -R5, 0x400, R102 ;  /* 0x0000040005667810 */ /* 0x000fe20007ffe166 */
[----:B------:R-:W-:-:S05]  /*55e0*/  UIADD3 UR42, UPT, UPT, UR43, 0x400, URZ ;  /* 0x000004002b2a7890 */ /* 0x000fca000fffe0ff */
[----:B------:R-:W1:Y:S08]  /*55f0*/  LDC.64 R88, c[0x0][0xb10] ;  /* 0x0002c400ff587b82 */ /* 0x000e700000000a00 */
[----:B------:R-:W1:Y:S08]  /*5600*/  LDC.64 R38, c[0x0][0xb18] ;  /* 0x0002c600ff267b82 */ /* 0x000e700000000a00 */
[----:B------:R-:W1:Y:S08]  /*5610*/  LDC.64 R84, c[0x0][0x888] ;  /* 0x00022200ff547b82 */ /* 0x000e700000000a00 */
[----:B------:R-:W1:Y:S01]  /*5620*/  LDC.64 R36, c[0x0][0xb28] ;  /* 0x0002ca00ff247b82 */ /* 0x000e620000000a00 */
[----:B---3--:R-:W-:-:S07]  /*5630*/  IMAD.IADD R46, R3, 0x1, R46 ;  /* 0x00000001032e7824 */ /* 0x008fce00078e022e */
[----:B------:R-:W3:Y:S08]  /*5640*/  LDC.64 R86, c[0x0][0x890] ;  /* 0x00022400ff567b82 */ /* 0x000ef00000000a00 */
[----:B------:R-:W1:Y:S08]  /*5650*/  LDC.64 R82, c[0x0][0x8b0] ;  /* 0x00022c00ff527b82 */ /* 0x000e700000000a00 */
[----:B------:R-:W1:Y:S08]  /*5660*/  LDC.64 R80, c[0x0][0x8a8] ;  /* 0x00022a00ff507b82 */ /* 0x000e700000000a00 */
[----:B--2-4-:R-:W1:Y:S02]  /*5670*/  LDC R100, c[0x0][0x374] ;  /* 0x0000dd00ff647b82 */ /* 0x014e640000000800 */
.L_x_118:
[----:B------:R-:W-:Y:S02]  /*5680*/  LEA R0, R111, UR43, 0x3 ;  /* 0x0000002b6f007c11 */ /* 0x000fe4000f8e18ff */
[----:B------:R-:W-:Y:S02]  /*5690*/  SHF.L.U32 R3, R107, 0x1f, RZ ;  /* 0x0000001f6b037819 */ /* 0x000fe400000006ff */
[----:B------:R-:W-:Y:S02]  /*56a0*/  LEA R16, R111, UR43, 0x4 ;  /* 0x0000002b6f107c11 */ /* 0x000fe4000f8e20ff */
[----:B--2---:R-:W2:Y:S02]  /*56b0*/  SYNCS.PHASECHK.TRANS64.TRYWAIT P0, [R0+URZ+0x1d0], R3 ;  /* 0x0001d003000075a7 */ /* 0x004ea400080011ff */
[----:B-12---:R-:W-:Y:S05]  /*56c0*/  @!P0 BRA `(.L_x_101) ;  /* 0x0000002800748947 */ /* 0x006fea0003800000 */
.L_x_196:
[----:B------:R-:W4:Y:S01]  /*56d0*/  LDC.64 R12, c[0x0][0xb10] ;  /* 0x0002c400ff0c7b82 */ /* 0x000f220000000a00 */
[----:B------:R-:W3:Y:S01]  /*56e0*/  LDS.128 R16, [R16+0x260] ;  /* 0x0002600010107984 */ /* 0x000ee20000000c00 */
[----:B-1----:R-:W-:Y:S01]  /*56f0*/  ISETP.NE.AND P1, PT, R41, 0x1, PT ;  /* 0x000000012900780c */ /* 0x002fe20003f25270 */
[----:B--2---:R-:W-:Y:S01]  /*5700*/  VIADD R0, R0, 0x1e0 ;  /* 0x000001e000007836 */ /* 0x004fe20000000000 */
[----:B------:R-:W-:Y:S04]  /*5710*/  ISETP.GE.AND P0, PT, R40, 0x1, PT ;  /* 0x000000012800780c */ /* 0x000fe80003f06270 */
[----:B------:R-:W1:Y:S01]  /*5720*/  LDC.64 R10, c[0x0][0xb18] ;  /* 0x0002c600ff0a7b82 */ /* 0x000e620000000a00 */
[----:B------:R-:W-:Y:S01]  /*5730*/  PRMT R0, RZ, 0x654, R0 ;  /* 0x00000654ff007816 */ /* 0x000fe20000000000 */
[----:B------:R-:W-:Y:S01]  /*5740*/  @!PT LDS RZ, [RZ] ;  /* 0x00000000fffff984 */ /* 0x000fe20000000800 */
[----:B------:R-:W-:Y:S01]  /*5750*/  @!PT LDS RZ, [RZ] ;  /* 0x00000000fffff984 */ /* 0x000fe20000000800 */
[----:B------:R-:W-:Y:S01]  /*5760*/  @!PT LDS RZ, [RZ] ;  /* 0x00000000fffff984 */ /* 0x000fe20000000800 */
[----:B------:R-:W-:Y:S01]  /*5770*/  @!PT LDS RZ, [RZ] ;  /* 0x00000000fffff984 */ /* 0x000fe20000000800 */
[----:B------:R2:W-:Y:S06]  /*5780*/  MEMBAR.ALL.CTA ;  /* 0x0000000000007992 */ /* 0x0005ec0000008000 */
[----:B--2---:R-:W2:Y:S01]  /*5790*/  FENCE.VIEW.ASYNC.S ;  /* 0x00000000000073c6 */ /* 0x004ea20000000000 */
[----:B------:R-:W1:Y:S08]  /*57a0*/  @!P1 LDC R14, c[0x0][0xb20] ;  /* 0x0002c800ff0e9b82 */ /* 0x000e700000000800 */
[----:B------:R-:W1:Y:S01]  /*57b0*/  @!P1 LDC R9, c[0x0][0xb0c] ;  /* 0x0002c300ff099b82 */ /* 0x000e620000000800 */
[----:B--2---:R2:W-:Y:S01]  /*57c0*/  SYNCS.ARRIVE.TRANS64.RED.A1T0 RZ, [R0+URZ], RZ ;  /* 0x000000ff00ff79a7 */ /* 0x0045e200081004ff */
[----:B---3--:R-:W-:Y:S04]  /*57d0*/  LOP3.LUT P4, RZ, R18, 0x1, RZ, 0xc0, !PT ;  /* 0x0000000112ff7812 */ /* 0x008fe8000788c0ff */
[----:B------:R-:W-:Y:S09]  /*57e0*/  P2R R110, PR, RZ, 0x10 ;  /* 0x00000010ff6e7803 */ /* 0x000ff20000000000 */
[----:B------:R-:W-:Y:S02]  /*57f0*/  @P4 MOV R45, R16 ;  /* 0x00000010002d4202 */ /* 0x000fe40000000f00 */
[----:B------:R-:W-:Y:S01]  /*5800*/  @P4 LOP3.LUT R43, R17, 0xffff, RZ, 0xc0, !PT ;  /* 0x0000ffff112b4812 */ /* 0x000fe200078ec0ff */
[----:B--2-4-:R-:W-:Y:S06]  /*5810*/  @!P0 BRA `(.L_x_102) ;  /* 0x0000000000a48947 */ /* 0x014fec0003800000 */
[----:B------:R-:W-:Y:S01]  /*5820*/  IMAD.HI.U32 R21, R100, R39, RZ ;  /* 0x0000002764157227 */ /* 0x000fe200078e00ff */
[----:B------:R-:W-:Y:S02]  /*5830*/  ISETP.NE.AND P0, PT, R38, 0x1, PT ;  /* 0x000000012600780c */ /* 0x000fe40003f05270 */
[----:B------:R-:W-:Y:S01]  /*5840*/  ISETP.NE.AND P2, PT, R40, 0x1, PT ;  /* 0x000000012800780c */ /* 0x000fe20003f45270 */
[----:B------:R-:W-:Y:S01]  /*5850*/  IMAD.HI.U32 R20, R99, R88, RZ ;  /* 0x0000005863147227 */ /* 0x000fe200078e00ff */
[----:B------:R-:W-:Y:S02]  /*5860*/  SHF.R.U32.HI R21, RZ, R98, R21 ;  /* 0x00000062ff157219 */ /* 0x000fe40000011615 */
[----:B------:R-:W-:Y:S01]  /*5870*/  ISETP.NE.AND P3, PT, R42, 0x1, PT ;  /* 0x000000012a00780c */ /* 0x000fe20003f65270 */
[----:B------:R-:W-:Y:S01]  /*5880*/  IMAD.HI.U32 R24, R45, R88, RZ ;  /* 0x000000582d187227 */ /* 0x000fe200078e00ff */
[----:B------:R-:W-:Y:S02]  /*5890*/  SHF.R.U32.HI R20, RZ, R89, R20 ;  /* 0x00000059ff147219 */ /* 0x000fe40000011614 */
[----:B------:R-:W-:Y:S01]  /*58a0*/  SEL R3, R100, R21, !P0 ;  /* 0x0000001564037207 */ /* 0x000fe20004000000 */
[----:B------:R-:W-:Y:S01]  /*58b0*/  IMAD.HI.U32 R21, R43, R39, RZ ;  /* 0x000000272b157227 */ /* 0x000fe200078e00ff */
[----:B------:R-:W-:Y:S02]  /*58c0*/  SEL R7, R99, R20, !P3 ;  /* 0x0000001463077207 */ /* 0x000fe40005800000 */
[----:B------:R-:W-:Y:S01]  /*58d0*/  SHF.R.U32.HI R24, RZ, R89, R24 ;  /* 0x00000059ff187219 */ /* 0x000fe20000011618 */
[-C--:B------:R-:W-:Y:S04]  /*58e0*/  IMAD.HI.U32 R20, R3, R36.reuse, RZ ;  /* 0x0000002403147227 */ /* 0x080fe800078e00ff */
[----:B------:R-:W-:Y:S01]  /*58f0*/  IMAD.HI.U32 R22, R7, R36, RZ ;  /* 0x0000002407167227 */ /* 0x000fe200078e00ff */
[-C--:B------:R-:W-:Y:S02]  /*5900*/  @P2 SHF.R.U32.HI R3, RZ, R37.reuse, R20 ;  /* 0x00000025ff032219 */ /* 0x080fe40000011614 */
[----:B------:R-:W-:Y:S02]  /*5910*/  SHF.R.U32.HI R20, RZ, R98, R21 ;  /* 0x00000062ff147219 */ /* 0x000fe40000011615 */
[----:B------:R-:W-:Y:S01]  /*5920*/  @P2 SHF.R.U32.HI R7, RZ, R37, R22 ;  /* 0x00000025ff072219 */ /* 0x000fe20000011616 */
[C---:B------:R-:W-:Y:S01]  /*5930*/  IMAD R2, R40.reuse, R3, RZ ;  /* 0x0000000328027224 */ /* 0x040fe200078e02ff */
[----:B------:R-:W-:Y:S02]  /*5940*/  SEL R5, R43, R20, !P0 ;  /* 0x000000142b057207 */ /* 0x000fe40004000000 */
[----:B------:R-:W-:Y:S01]  /*5950*/  SEL R3, R45, R24, !P3 ;  /* 0x000000182d037207 */ /* 0x000fe20005800000 */
[----:B------:R-:W-:Y:S01]  /*5960*/  IMAD R4, R40, R7, RZ ;  /* 0x0000000728047224 */ /* 0x000fe200078e02ff */
[C---:B------:R-:W-:Y:S01]  /*5970*/  ISETP.GE.AND P0, PT, R5.reuse, R2, PT ;  /* 0x000000020500720c */ /* 0x040fe20003f06270 */
[----:B------:R-:W-:Y:S03]  /*5980*/  IMAD.HI.U32 R6, R5, R36, RZ ;  /* 0x0000002405067227 */ /* 0x000fe600078e00ff */
[----:B------:R-:W-:Y:S01]  /*5990*/  ISETP.GE.OR P0, PT, R3, R4, P0 ;  /* 0x000000040300720c */ /* 0x000fe20000706670 */
[----:B------:R-:W-:Y:S01]  /*59a0*/  IMAD.MOV R4, RZ, RZ, -R3 ;  /* 0x000000ffff047224 */ /* 0x000fe200078e0a03 */
[-C--:B------:R-:W-:Y:S03]  /*59b0*/  SHF.R.U32.HI R6, RZ, R37.reuse, R6 ;  /* 0x00000025ff067219 */ /* 0x080fe60000011606 */
[----:B------:R-:W-:Y:S01]  /*59c0*/  IMAD R45, R42, R4, R45 ;  /* 0x000000042a2d7224 */ /* 0x000fe200078e022d */
[----:B------:R-:W-:Y:S05]  /*59d0*/  SEL R15, R5, R6, !P2 ;  /* 0x00000006050f7207 */ /* 0x000fea0005000000 */
[----:B------:R-:W-:Y:S02]  /*59e0*/  IMAD.MOV R6, RZ, RZ, -R15 ;  /* 0x000000ffff067224 */ /* 0x000fe400078e0a0f */
[C---:B------:R-:W-:Y:S04]  /*59f0*/  @!P0 IMAD.HI.U32 R2, R3.reuse, R36, RZ ;  /* 0x0000002403028227 */ /* 0x040fe800078e00ff */
[----:B------:R-:W-:Y:S01]  /*5a00*/  IMAD R6, R40, R6, R5 ;  /* 0x0000000628067224 */ /* 0x000fe200078e0205 */
[----:B------:R-:W-:Y:S04]  /*5a10*/  @!P0 SHF.R.U32.HI R2, RZ, R37, R2 ;  /* 0x00000025ff028219 */ /* 0x000fe80000011602 */
[----:B------:R-:W-:Y:S02]  /*5a20*/  @!P0 SEL R0, R3, R2, !P2 ;  /* 0x0000000203008207 */ /* 0x000fe40005000000 */
[----:B------:R-:W-:Y:S02]  /*5a30*/  IADD3 R2, PT, PT, -R5, RZ, RZ ;  /* 0x000000ff05027210 */ /* 0x000fe40007ffe1ff */
[----:B------:R-:W-:Y:S01]  /*5a40*/  @!P0 IADD3 R8, PT, PT, R15, -R0, RZ ;  /* 0x800000000f088210 */ /* 0x000fe20007ffe0ff */
[----:B------:R-:W-:Y:S02]  /*5a50*/  @!P0 IMAD R0, R7, R6, R0 ;  /* 0x0000000607008224 */ /* 0x000fe400078e0200 */
[----:B------:R-:W-:Y:S02]  /*5a60*/  IMAD R43, R38, R2, R43 ;  /* 0x00000002262b7224 */ /* 0x000fe400078e022b */
[----:B------:R-:W-:Y:S02]  /*5a70*/  @!P0 IMAD R5, R8, R40, R3 ;  /* 0x0000002808058224 */ /* 0x000fe400078e0203 */
[----:B------:R-:W-:Y:S04]  /*5a80*/  @!P0 IMAD.MOV.U32 R3, RZ, RZ, R0 ;  /* 0x000000ffff038224 */ /* 0x000fe800078e0000 */
[----:B------:R-:W-:Y:S02]  /*5a90*/  IMAD R45, R3, R42, R45 ;  /* 0x0000002a032d7224 */ /* 0x000fe400078e022d */
[----:B------:R-:W-:Y:S07]  /*5aa0*/  IMAD R43, R5, R38, R43 ;  /* 0x00000026052b7224 */ /* 0x000fee00078e022b */
.L_x_102:
[----:B------:R-:W-:Y:S01]  /*5ab0*/  @!P1 IMAD.HI.U32 R0, R45, R12, RZ ;  /* 0x0000000c2d009227 */ /* 0x000fe200078e00ff */
[----:B-1----:R-:W-:Y:S01]  /*5ac0*/  @!P1 ISETP.NE.AND P0, PT, R10, 0x1, PT ;  /* 0x000000010a00980c */ /* 0x002fe20003f05270 */
[----:B------:R-:W-:Y:S01]  /*5ad0*/  ULOP3.LUT UP0, URZ, UR42, 0x1b0, URZ, 0xc0, !UPT ;  /* 0x000001b02aff7892 */ /* 0x000fe2000f80c0ff */
[----:B------:R-:W-:Y:S01]  /*5ae0*/  @!P1 ISETP.NE.AND P2, PT, R9, 0x1, PT ;  /* 0x000000010900980c */ /* 0x000fe20003f45270 */
[----:B------:R-:W-:Y:S01]  /*5af0*/  @!P1 IMAD.HI.U32 R3, R43, R11, RZ ;  /* 0x0000000b2b039227 */ /* 0x000fe200078e00ff */
[----:B------:R-:W-:Y:S02]  /*5b00*/  @!P1 SHF.R.U32.HI R0, RZ, R13, R0 ;  /* 0x0000000dff009219 */ /* 0x000fe40000011600 */
[----:B------:R-:W-:Y:S01]  /*5b10*/  @P4 SHF.R.U32.HI R105, RZ, 0x10, R17 ;  /* 0x00000010ff694819 */ /* 0x000fe20000011611 */
[----:B------:R-:W-:Y:S01]  /*5b20*/  VIADD R111, R111, 0x1 ;  /* 0x000000016f6f7836 */ /* 0x000fe20000000000 */
[----:B------:R-:W-:Y:S02]  /*5b30*/  @!P1 SHF.R.U32.HI R2, RZ, R14, R3 ;  /* 0x0000000eff029219 */ /* 0x000fe40000011603 */
[----:B------:R-:W-:Y:S02]  /*5b40*/  @!P1 SEL R3, R45, R0, !P2 ;  /* 0x000000002d039207 */ /* 0x000fe40005000000 */
[----:B------:R-:W-:Y:S05]  /*5b50*/  @!P1 SEL R2, R43, R2, !P0 ;  /* 0x000000022b029207 */ /* 0x000fea0004000000 */
[----:B------:R-:W-:Y:S02]  /*5b60*/  @!P1 IMAD.IADD R0, R2, 0x1, -R3 ;  /* 0x0000000102009824 */ /* 0x000fe400078e0a03 */
[----:B------:R-:W-:Y:S02]  /*5b70*/  @!P1 IMAD.IADD R2, R3, 0x1, -R2 ;  /* 0x0000000103029824 */ /* 0x000fe400078e0a02 */
[----:B------:R-:W-:Y:S02]  /*5b80*/  @!P1 IMAD R45, R0, R9, R45 ;  /* 0x00000009002d9224 */ /* 0x000fe400078e022d */
[----:B------:R-:W-:Y:S01]  /*5b90*/  @!P1 IMAD R43, R2, R10, R43 ;  /* 0x0000000a022b9224 */ /* 0x000fe200078e022b */
[----:B------:R-:W-:Y:S06]  /*5ba0*/  BRA.U !UP0, `(.L_x_103) ;  /* 0x0000000108407547 */ /* 0x000fec000b800000 */
[----:B------:R-:W1:Y:S01]  /*5bb0*/  LDCU.64 UR8, c[0x4][0x80] ;  /* 0x01001000ff0877ac */ /* 0x000e620008000a00 */
[----:B------:R-:W-:Y:S01]  /*5bc0*/  MOV R3, 0x0 ;  /* 0x0000000000037802 */ /* 0x000fe20000000f00 */
[----:B------:R-:W-:Y:S02]  /*5bd0*/  HFMA2 R12, -RZ, RZ, 0, 5.9604644775390625e-08 ;  /* 0x00000001ff0c7431 */ /* 0x000fe400000001ff */
[----:B------:R-:W-:Y:S02]  /*5be0*/  IMAD.MOV.U32 R8, RZ, RZ, 0x70 ;  /* 0x00000070ff087424 */ /* 0x000fe400078e00ff */
[----:B------:R-:W-:Y:S01]  /*5bf0*/  IMAD.MOV.U32 R13, RZ, RZ, RZ ;  /* 0x000000ffff0d7224 */ /* 0x000fe200078e00ff */
[----:B------:R-:W2:Y:S01]  /*5c00*/  LDCU.64 UR6, c[0x4][0x88] ;  /* 0x01001100ff0677ac */ /* 0x000ea20008000a00 */
[----:B------:R-:W3:Y:S01]  /*5c10*/  LDC.64 R2, c[0x4][R3] ;  /* 0x0100000003027b82 */ /* 0x000ee20000000a00 */
[----:B------:R-:W4:Y:S01]  /*5c20*/  LDCU.64 UR4, c[0x4][0x8] ;  /* 0x01000100ff0477ac */ /* 0x000f220008000a00 */
[----:B-1----:R-:W-:Y:S01]  /*5c30*/  MOV R5, UR9 ;  /* 0x0000000900057c02 */ /* 0x002fe20008000f00 */
[----:B------:R-:W-:Y:S01]  /*5c40*/  IMAD.U32 R4, RZ, RZ, UR8 ;  /* 0x00000008ff047e24 */ /* 0x000fe2000f8e00ff */
[----:B--2---:R-:W-:Y:S01]  /*5c50*/  MOV R7, UR7 ;  /* 0x0000000700077c02 */ /* 0x004fe20008000f00 */
[----:B------:R-:W-:Y:S01]  /*5c60*/  IMAD.U32 R6, RZ, RZ, UR6 ;  /* 0x00000006ff067e24 */ /* 0x000fe2000f8e00ff */
[----:B----4-:R-:W-:Y:S01]  /*5c70*/  MOV R11, UR5 ;  /* 0x00000005000b7c02 */ /* 0x010fe20008000f00 */
[----:B------:R-:W-:Y:S02]  /*5c80*/  IMAD.U32 R10, RZ, RZ, UR4 ;  /* 0x00000004ff0a7e24 */ /* 0x000fe4000f8e00ff */
[----:B------:R-:W-:Y:S07]  /*5c90*/  LEPC R20, `(.L_x_103) ;  /* 0x000000001014794e */ /* 0x000fee0000000000 */
[----:B---3-5:R-:W-:Y:S05]  /*5ca0*/  CALL.ABS.NOINC R2 ;  /* 0x0000000002007343 */ /* 0x028fea0003c00000 */
.L_x_103:
[----:B------:R-:W-:Y:S01]  /*5cb0*/  LOP3.LUT P0, RZ, R109, 0x1b0, RZ, 0xc0, !PT ;  /* 0x000001b06dff7812 */ /* 0x000fe2000780c0ff */
[----:B------:R-:W-:Y:S11]  /*5cc0*/  BSSY.RECONVERGENT B6, `(.L_x_104) ;  /* 0x0000013000067945 */ /* 0x000ff60003800200 */
[----:B------:R-:W-:Y:S01]  /*5cd0*/  @!UPT UIADD3 URZ, UPT, UPT, URZ, URZ, URZ ;  /* 0x000000fffffff290 */ /* 0x000fe2000fffe0ff */
[----:B------:R-:W-:Y:S05]  /*5ce0*/  @!P0 BRA `(.L_x_105) ;  /* 0x0000000000408947 */ /* 0x000fea0003800000 */
        /* <DEDUP_REMOVED lines=16> */
.L_x_105:
[----:B------:R-:W-:Y:S05]  /*5df0*/  BSYNC.RECONVERGENT B6 ;  /* 0x0000000000067941 */ /* 0x000fea0003800200 */
.L_x_104:
[----:B------:R-:W-:Y:S01]  /*5e00*/  ISETP.NE.U32.AND P3, PT, R86, RZ, PT ;  /* 0x000000ff5600720c */ /* 0x000fe20003f65070 */
[----:B------:R-:W-:Y:S01]  /*5e10*/  UISETP.NE.AND UP1, UPT, UR44, URZ, UPT ;  /* 0x000000ff2c00728c */ /* 0x000fe2000bf25270 */
[----:B------:R-:W-:Y:S02]  /*5e20*/  ISETP.NE.U32.AND P4, PT, R82, RZ, PT ;  /* 0x000000ff5200720c */ /* 0x000fe40003f85070 */
[----:B------:R-:W-:Y:S02]  /*5e30*/  ISETP.NE.AND.EX P3, PT, R87, RZ, PT, P3 ;  /* 0x000000ff5700720c */ /* 0x000fe40003f65330 */
[----:B------:R-:W-:Y:S02]  /*5e40*/  PLOP3.LUT P1, PT, PT, PT, PT, 0x8, 0x80 ;  /* 0x000000000080781c */ /* 0x000fe40003f2e170 */
[----:B------:R-:W-:Y:S02]  /*5e50*/  PLOP3.LUT P0, PT, PT, PT, UP1, 0x80, 0x8 ;  /* 0x000000000008781c */ /* 0x000fe40003f0f018 */
[----:B------:R-:W-:Y:S02]  /*5e60*/  ISETP.NE.AND.EX P4, PT, R83, RZ, PT, P4 ;  /* 0x000000ff5300720c */ /* 0x000fe40003f85340 */
[----:B------:R-:W1:Y:S09]  /*5e70*/  @UP1 LDCU.64 UR4, c[0x0][0x888] ;  /* 0x00011100ff0417ac */ /* 0x000e720008000a00 */
[----:B------:R-:W-:Y:S01]  /*5e80*/  @P0 PLOP3.LUT P1, PT, P3, PT, PT, 0x80, 0x8 ;  /* 0x000000000008081c */ /* 0x000fe20001f2f070 */
[----:B-1----:R-:W-:Y:S04]  /*5e90*/  @UP1 UISETP.NE.U32.AND UP0, UPT, UR4, URZ, UPT ;  /* 0x000000ff0400128c */ /* 0x002fe8000bf05070 */
[----:B------:R-:W-:Y:S04]  /*5ea0*/  @UP1 UISETP.NE.AND.EX UP0, UPT, UR5, URZ, UPT, UP0 ;  /* 0x000000ff0500128c */ /* 0x000fe8000bf05300 */
[----:B------:R-:W-:Y:S01]  /*5eb0*/  @UP1 USEL UR4, URZ, 0xffffffff, UP0 ;  /* 0xffffffffff041887 */ /* 0x000fe20008000000 */
[----:B------:R-:W-:Y:S11]  /*5ec0*/  @!P3 BRA `(.L_x_106) ;  /* 0x00000000002cb947 */ /* 0x000ff60003800000 */
[----:B------:R-:W-:Y:S01]  /*5ed0*/  ISETP.NE.U32.AND P2, PT, R84, RZ, PT ;  /* 0x000000ff5400720c */ /* 0x000fe20003f45070 */
[----:B------:R-:W-:Y:S03]  /*5ee0*/  IMAD.MOV.U32 R96, RZ, RZ, 0x1 ;  /* 0x00000001ff607424 */ /* 0x000fe600078e00ff */
[----:B------:R-:W-:Y:S11]  /*5ef0*/  ISETP.NE.AND.EX P2, PT, R85, RZ, PT, P2 ;  /* 0x000000ff5500720c */ /* 0x000ff60003f45320 */
[----:B------:R-:W-:Y:S02]  /*5f00*/  @!UPT UIADD3 URZ, UPT, UPT, URZ, URZ, URZ ;  /* 0x000000fffffff290 */ /* 0x000fe4000fffe0ff */
[----:B------:R-:W1:Y:S01]  /*5f10*/  @P2 LDC.64 R2, c[0x0][0x888] ;  /* 0x00022200ff022b82 */ /* 0x000e620000000a00 */
[----:B------:R-:W-:Y:S04]  /*5f20*/  @P2 IMAD R0, R86, UR36, RZ ;  /* 0x0000002456002c24 */ /* 0x000fe8000f8e02ff */
[----:B-1----:R-:W-:Y:S04]  /*5f30*/  @P2 IMAD.WIDE R2, R0, 0x4, R2 ;  /* 0x0000000400022825 */ /* 0x002fe800078e0202 */
[----:B------:R-:W-:Y:S01]  /*5f40*/  HFMA2 R0, -RZ, RZ, 0, 5.9604644775390625e-08 ;  /* 0x00000001ff007431 */ /* 0x000fe200000001ff */
[----:B-----5:R1:W5:Y:S04]  /*5f50*/  @P2 LDG.E R49, desc[UR40][R2.64] ;  /* 0x0000002802312981 */ /* 0x020368000c1e1900 */
[----:B------:R-:W-:Y:S01]  /*5f60*/  @!P2 PRMT R96, R0, 0x7610, R96 ;  /* 0x000076100060a816 */ /* 0x000fe20000000060 */
[----:B-1----:R-:W2:Y:S06]  /*5f70*/  @!P2 LDC R49, c[0x0][0x880] ;  /* 0x00022000ff31ab82 */ /* 0x002eac0000000800 */
.L_x_106:
[----:B------:R-:W-:Y:S05]  /*5f80*/  @!P4 BRA `(.L_x_107) ;  /* 0x000000000020c947 */ /* 0x000fea0003800000 */
[----:B------:R-:W-:Y:S04]  /*5f90*/  ISETP.NE.U32.AND P2, PT, R80, RZ, PT ;  /* 0x000000ff5000720c */ /* 0x000fe80003f45070 */
[----:B------:R-:W-:Y:S11]  /*5fa0*/  ISETP.NE.AND.EX P2, PT, R81, RZ, PT, P2 ;  /* 0x000000ff5100720c */ /* 0x000ff60003f45320 */
[----:B------:R-:W-:Y:S02]  /*5fb0*/  @!UPT UIADD3 URZ, UPT, UPT, URZ, URZ, URZ ;  /* 0x000000fffffff290 */ /* 0x000fe4000fffe0ff */
[----:B------:R-:W1:Y:S01]  /*5fc0*/  @P2 LDC.64 R2, c[0x0][0x8a8] ;  /* 0x00022a00ff022b82 */ /* 0x000e620000000a00 */
[----:B------:R-:W-:Y:S04]  /*5fd0*/  @P2 IMAD R0, R82, UR36, RZ ;  /* 0x0000002452002c24 */ /* 0x000fe8000f8e02ff */
[----:B-1----:R-:W-:Y:S05]  /*5fe0*/  @P2 IMAD.WIDE R2, R0, 0x4, R2 ;  /* 0x0000000400022825 */ /* 0x002fea00078e0202 */
[----:B-----5:R1:W5:Y:S02]  /*5ff0*/  @P2 LDG.E R47, desc[UR40][R2.64] ;  /* 0x00000028022f2981 */ /* 0x020364000c1e1900 */
[----:B-1----:R-:W3:Y:S02]  /*6000*/  @!P2 LDC R47, c[0x0][0x8a0] ;  /* 0x00022800ff2fab82 */ /* 0x002ee40000000800 */
.L_x_107:
[----:B--2--5:R-:W-:Y:S01]  /*6010*/  @P0 FSETP.NEU.AND P4, PT, R49, RZ, PT ;  /* 0x000000ff3100020b */ /* 0x024fe20003f8d000 */
[----:B------:R-:W-:Y:S01]  /*6020*/  IMAD.U32 R0, RZ, RZ, UR4 ;  /* 0x00000004ff007e24 */ /* 0x000fe2000f8e00ff */
[----:B------:R-:W-:Y:S01]  /*6030*/  @P0 LOP3.LUT P2, RZ, R96, 0xff, RZ, 0xc0, !PT ;  /* 0x000000ff60ff0812 */ /* 0x000fe2000784c0ff */
[----:B------:R-:W-:Y:S01]  /*6040*/  BSSY B1, `(.L_x_108) ;  /* 0x0000039000017945 */ /* 0x000fe20003800000 */
[----:B------:R-:W-:Y:S02]  /*6050*/  @P0 SEL R9, RZ, 0xffffffff, P4 ;  /* 0xffffffffff090807 */ /* 0x000fe40002000000 */
[----:B------:R-:W-:Y:S02]  /*6060*/  CS2R R54, SRZ ;  /* 0x0000000000367805 */ /* 0x000fe4000001ff00 */
[----:B------:R-:W-:Y:S02]  /*6070*/  LEA R92, R44, UR43, 0x3 ;  /* 0x0000002b2c5c7c11 */ /* 0x000fe4000f8e18ff */
[----:B------:R-:W-:Y:S02]  /*6080*/  CS2R R52, SRZ ;  /* 0x0000000000347805 */ /* 0x000fe4000001ff00 */
[----:B------:R-:W-:Y:S02]  /*6090*/  @P1 SEL R9, R0, R9, !P2 ;  /* 0x0000000900091207 */ /* 0x000fe40005000000 */
[----:B------:R-:W-:Y:S02]  /*60a0*/  CS2R R58, SRZ ;  /* 0x00000000003a7805 */ /* 0x000fe4000001ff00 */
[----:B------:R-:W-:Y:S02]  /*60b0*/  SHF.L.U32 R7, R108, 0x1f, RZ ;  /* 0x0000001f6c077819 */ /* 0x000fe400000006ff */
[----:B------:R-:W-:Y:S02]  /*60c0*/  CS2R R56, SRZ ;  /* 0x0000000000387805 */ /* 0x000fe4000001ff00 */
[----:B------:R-:W-:Y:S02]  /*60d0*/  @P0 LOP3.LUT R9, R9, 0x1, RZ, 0xc0, !PT ;  /* 0x0000000109090812 */ /* 0x000fe400078ec0ff */
[C---:B------:R-:W-:Y:S02]  /*60e0*/  LEA.HI R5, R44.reuse, R44, RZ, 0x1 ;  /* 0x0000002c2c057211 */ /* 0x040fe400078f08ff */
[----:B------:R-:W-:Y:S02]  /*60f0*/  ISETP.NE.U32.OR P1, PT, R9, 0x1, !P0 ;  /* 0x000000010900780c */ /* 0x000fe40004725470 */
[----:B------:R-:W-:Y:S01]  /*6100*/  PLOP3.LUT P5, PT, PT, PT, PT, 0x8, 0x80 ;  /* 0x000000000080781c */ /* 0x000fe20003fae170 */
[C---:B------:R-:W-:Y:S01]  /*6110*/  IMAD.SHL.U32 R3, R5.reuse, 0x20, RZ ;  /* 0x0000002005037824 */ /* 0x040fe200078e00ff */
[----:B------:R-:W-:Y:S04]  /*6120*/  LOP3.LUT R5, R5, 0xffe, RZ, 0xc0, !PT ;  /* 0x00000ffe05057812 */ /* 0x000fe800078ec0ff */
[----:B------:R-:W-:Y:S01]  /*6130*/  LOP3.LUT R3, R3, 0xffffffc0, RZ, 0xc0, !PT ;  /* 0xffffffc003037812 */ /* 0x000fe200078ec0ff */
[----:B------:R-:W-:Y:S04]  /*6140*/  IMAD.IADD R32, R44, 0x1, -R5 ;  /* 0x000000012c207824 */ /* 0x000fe800078e0a05 */
[----:B------:R-:W-:Y:S01]  /*6150*/  @P1 SHF.L.U32 R2, R106, 0x1f, RZ ;  /* 0x0000001f6a021819 */ /* 0x000fe200000006ff */
[----:B------:R-:W-:Y:S03]  /*6160*/  IMAD.IADD R3, R46, 0x1, R3 ;  /* 0x000000012e037824 */ /* 0x000fe600078e0203 */
[----:B------:R-:W1:Y:S01]  /*6170*/  @P1 SYNCS.PHASECHK.TRANS64.TRYWAIT P0, [UR43+0x1b0], R2 ;  /* 0x0001b002ff0015a7 */ /* 0x000e62000800112b */
[----:B------:R-:W-:Y:S01]  /*6180*/  IMAD R32, R32, 0x100000, R3 ;  /* 0x0010000020207824 */ /* 0x000fe200078e0203 */
[----:B------:R2:W4:Y:S01]  /*6190*/  SYNCS.PHASECHK.TRANS64.TRYWAIT P4, [R92+URZ+0x1f0], R7 ;  /* 0x0001f0075c0075a7 */ /* 0x00052200080811ff */
[----:B-1----:R-:W-:Y:S01]  /*61a0*/  @P1 PLOP3.LUT P5, PT, P0, PT, PT, 0x8, 0x80 ;  /* 0x000000000080181c */ /* 0x002fe200007ae170 */
[----:B------:R-:W-:Y:S01]  /*61b0*/  @!UPT UIADD3 URZ, UPT, UPT, URZ, URZ, URZ ;  /* 0x000000fffffff290 */ /* 0x000fe2000fffe0ff */
[----:B--2---:R-:W-:Y:S11]  /*61c0*/  @!P1 BRA `(.L_x_109) ;  /* 0x0000000000809947 */ /* 0x004ff60003800000 */
[----:B------:R-:W-:Y:S01]  /*61d0*/  ISETP.NE.U32.AND P0, PT, RZ, UR38, PT ;  /* 0x00000026ff007c0c */ /* 0x000fe2000bf05070 */
[----:B------:R-:W-:Y:S01]  /*61e0*/  BSSY B0, `(.L_x_110) ;  /* 0x0000012000007945 */ /* 0x000fe20003800000 */
[----:B------:R-:W-:Y:S02]  /*61f0*/  FSETP.NEU.AND P2, PT, R49, RZ, PT ;  /* 0x000000ff3100720b */ /* 0x000fe40003f4d000 */
[----:B------:R-:W-:Y:S02]  /*6200*/  CS2R R58, SRZ ;  /* 0x00000000003a7805 */ /* 0x000fe4000001ff00 */
[----:B------:R-:W-:Y:S02]  /*6210*/  ISETP.NE.AND.EX P0, PT, RZ, UR39, PT, P0 ;  /* 0x00000027ff007c0c */ /* 0x000fe4000bf05300 */
[----:B------:R-:W-:Y:S02]  /*6220*/  CS2R R56, SRZ ;  /* 0x0000000000387805 */ /* 0x000fe4000001ff00 */
[----:B------:R-:W-:Y:S02]  /*6230*/  LOP3.LUT P1, RZ, R96, 0xff, RZ, 0xc0, !PT ;  /* 0x000000ff60ff7812 */ /* 0x000fe4000782c0ff */
[----:B------:R-:W-:Y:S02]  /*6240*/  CS2R R54, SRZ ;  /* 0x0000000000367805 */ /* 0x000fe4000001ff00 */
[----:B------:R-:W-:Y:S02]  /*6250*/  SEL R0, RZ, 0xffffffff, P2 ;  /* 0xffffffffff007807 */ /* 0x000fe40001000000 */
[----:B------:R-:W-:Y:S02]  /*6260*/  CS2R R52, SRZ ;  /* 0x0000000000347805 */ /* 0x000fe4000001ff00 */
[----:B------:R-:W-:Y:S04]  /*6270*/  SEL R3, RZ, 0xffffffff, P0 ;  /* 0xffffffffff037807 */ /* 0x000fe80000000000 */
[----:B------:R-:W-:Y:S04]  /*6280*/  @P3 SEL R0, R3, R0, !P1 ;  /* 0x0000000003003207 */ /* 0x000fe80004800000 */
[----:B------:R-:W-:Y:S04]  /*6290*/  LOP3.LUT R0, R0, 0x1, RZ, 0xc0, !PT ;  /* 0x0000000100007812 */ /* 0x000fe800078ec0ff */
[----:B------:R-:W-:Y:S01]  /*62a0*/  ISETP.NE.U32.AND P0, PT, R0, 0x1, PT ;  /* 0x000000010000780c */ /* 0x000fe20003f05070 */
[----:B------:R-:W-:Y:S01]  /*62b0*/  @!UPT UIADD3 URZ, UPT, UPT, URZ, URZ, URZ ;  /* 0x000000fffffff290 */ /* 0x000fe2000fffe0ff */
[----:B------:R-:W-:Y:S11]  /*62c0*/  @!P5 BRA `(.L_x_111) ;  /* 0x00000000000cd947 */ /* 0x000ff60003800000 */
[----:B------:R-:W-:Y:S04]  /*62d0*/  SHF.L.U32 R3, R106, 0x1f, RZ ;  /* 0x0000001f6a037819 */ /* 0x000fe800000006ff */
[----:B------:R-:W1:Y:S02]  /*62e0*/  SYNCS.PHASECHK.TRANS64.TRYWAIT P1, [UR43+0x1b0], R3 ;  /* 0x0001b003ff0075a7 */ /* 0x000e64000802112b */
[----:B-1----:R-:W-:Y:S05]  /*62f0*/  @!P1 BRA `(.L_x_112) ;  /* 0x0000001c007c9947 */ /* 0x002fea0003800000 */
.L_x_111:
[----:B------:R-:W-:Y:S05]  /*6300*/  BSYNC B0 ;  /* 0x0000000000007941 */ /* 0x000fea0003800000 */
.L_x_110:
[----:B------:R2:W1:Y:S01]  /*6310*/  @P0 LDS.128 R56, [R103+UR43+0x400] ;  /* 0x0004002b67380984 */ /* 0x0004620008000c00 */
[----:B------:R-:W-:Y:S01]  /*6320*/  UIADD3 UR4, UPT, UPT, UR43, 0x1b8, URZ ;  /* 0x000001b82b047890 */ /* 0x000fe2000fffe0ff */
[----:B------:R-:W-:Y:S02]  /*6330*/  LOP3.LUT R106, R106, 0x1, RZ, 0x3c, !PT ;  /* 0x000000016a6a7812 */ /* 0x000fe400078e3cff */
[----:B------:R2:W1:Y:S01]  /*6340*/  @P0 LDS.128 R52, [R102+0x10] ;  /* 0x0000100066340984 */ /* 0x0004620000000c00 */
[----:B------:R-:W-:Y:S01]  /*6350*/  UPRMT UR4, UR37, 0x654, UR4 ;  /* 0x0000065425047896 */ /* 0x000fe20008000004 */
[----:B------:R-:W-:Y:S01]  /*6360*/  @!PT LDS RZ, [RZ] ;  /* 0x00000000fffff984 */ /* 0x000fe20000000800 */
[----:B------:R-:W-:Y:S01]  /*6370*/  @!PT LDS RZ, [RZ] ;  /* 0x00000000fffff984 */ /* 0x000fe20000000800 */
[----:B------:R-:W-:Y:S01]  /*6380*/  @!PT LDS RZ, [RZ] ;  /* 0x00000000fffff984 */ /* 0x000fe20000000800 */
[----:B------:R-:W-:Y:S01]  /*6390*/  @!PT LDS RZ, [RZ] ;  /* 0x00000000fffff984 */ /* 0x000fe20000000800 */
[----:B------:R5:W-:Y:S06]  /*63a0*/  MEMBAR.ALL.CTA ;  /* 0x0000000000007992 */ /* 0x000bec0000008000 */
[----:B-----5:R-:W5:Y:S02]  /*63b0*/  FENCE.VIEW.ASYNC.S ;  /* 0x00000000000073c6 */ /* 0x020f640000000000 */
[----:B-----5:R-:W-:Y:S03]  /*63c0*/  SYNCS.ARRIVE.TRANS64.RED.A1T0 RZ, [UR4], RZ ;  /* 0x000000ffffff79a7 */ /* 0x020fe60008100404 */
.L_x_109:
[----:B------:R-:W-:Y:S05]  /*63d0*/  BSYNC B1 ;  /* 0x0000000000017941 */ /* 0x000fea0003800000 */
.L_x_108:
[----:B-1----:R-:W-:Y:S04]  /*63e0*/  SHF.R.U32.HI R3, RZ, 0x15, R32 ;  /* 0x00000015ff037819 */ /* 0x002fe80000011620 */
[----:B------:R-:W-:Y:S01]  /*63f0*/  LOP3.LUT P0, RZ, R3, 0x3, R104, 0x48, !PT ;  /* 0x0000000303ff7812 */ /* 0x000fe20007804868 */
[----:B------:R-:W-:Y:S01]  /*6400*/  @!UPT UIADD3 URZ, UPT, UPT, URZ, URZ, URZ ;  /* 0x000000fffffff290 */ /* 0x000fe2000fffe0ff */
[----:B----4-:R-:W-:Y:S11]  /*6410*/  @P4 BRA `(.L_x_113) ;  /* 0x0000000000084947 */ /* 0x010ff60003800000 */
[----:B------:R-:W1:Y:S02]  /*6420*/  SYNCS.PHASECHK.TRANS64.TRYWAIT P1, [R92+URZ+0x1f0], R7 ;  /* 0x0001f0075c0075a7 */ /* 0x000e6400080211ff */
[----:B-1----:R-:W-:Y:S05]  /*6430*/  @!P1 BRA `(.L_x_114) ;  /* 0x0000001c00449947 */ /* 0x002fea0003800000 */
.L_x_113:
[----:B------:R-:W-:Y:S05]  /*6440*/  @!P0 BRA `(.L_x_115) ;  /* 0x0000000000408947 */ /* 0x000fea0003800000 */
[----:B------:R-:W4:Y:S01]  /*6450*/  LDCU.64 UR8, c[0x4][0x70] ;  /* 0x01000e00ff0877ac */ /* 0x000f220008000a00 */
[----:B------:R-:W-:Y:S01]  /*6460*/  MOV R3, 0x0 ;  /* 0x0000000000037802 */ /* 0x000fe20000000f00 */
[----:B------:R-:W-:Y:S02]  /*6470*/  HFMA2 R12, -RZ, RZ, 0, 5.9604644775390625e-08 ;  /* 0x00000001ff0c7431 */ /* 0x000fe400000001ff */
[----:B------:R-:W-:Y:S02]  /*6480*/  IMAD.MOV.U32 R8, RZ, RZ, 0x192 ;  /* 0x00000192ff087424 */ /* 0x000fe400078e00ff */
[----:B------:R-:W-:Y:S01]  /*6490*/  IMAD.MOV.U32 R13, RZ, RZ, RZ ;  /* 0x000000ffff0d7224 */ /* 0x000fe200078e00ff */
[----:B------:R-:W1:Y:S01]  /*64a0*/  LDCU.64 UR6, c[0x4][0x78] ;  /* 0x01000f00ff0677ac */ /* 0x000e620008000a00 */
[----:B------:R-:W2:Y:S01]  /*64b0*/  LDC.64 R2, c[0x4][R3] ;  /* 0x0100000003027b82 */ /* 0x000ea20000000a00 */
[----:B------:R-:W5:Y:S01]  /*64c0*/  LDCU.64 UR4, c[0x4][0x10] ;  /* 0x01000200ff0477ac */ /* 0x000f620008000a00 */
[----:B----4-:R-:W-:Y:S01]  /*64d0*/  MOV R5, UR9 ;  /* 0x0000000900057c02 */ /* 0x010fe20008000f00 */
[----:B------:R-:W-:Y:S01]  /*64e0*/  IMAD.U32 R4, RZ, RZ, UR8 ;  /* 0x00000008ff047e24 */ /* 0x000fe2000f8e00ff */
[----:B-1----:R-:W-:Y:S01]  /*64f0*/  MOV R7, UR7 ;  /* 0x0000000700077c02 */ /* 0x002fe20008000f00 */
[----:B------:R-:W-:Y:S01]  /*6500*/  IMAD.U32 R6, RZ, RZ, UR6 ;  /* 0x00000006ff067e24 */ /* 0x000fe2000f8e00ff */
[----:B-----5:R-:W-:Y:S01]  /*6510*/  MOV R11, UR5 ;  /* 0x00000005000b7c02 */ /* 0x020fe20008000f00 */
[----:B------:R-:W-:Y:S02]  /*6520*/  IMAD.U32 R10, RZ, RZ, UR4 ;  /* 0x00000004ff0a7e24 */ /* 0x000fe4000f8e00ff */
[----:B------:R-:W-:Y:S07]  /*6530*/  LEPC R20, `(.L_x_115) ;  /* 0x000000001014794e */ /* 0x000fee0000000000 */
[----:B--23--:R-:W-:Y:S05]  /*6540*/  CALL.ABS.NOINC R2 ;  /* 0x0000000002007343 */ /* 0x00cfea0003c00000 */
.L_x_115:
[----:B------:R-:W-:Y:S01]  /*6550*/  LOP3.LUT P0, RZ, R101, 0x60, RZ, 0xc0, !PT ;  /* 0x0000006065ff7812 */ /* 0x000fe2000780c0ff */
[----:B------:R-:W-:Y:S05]  /*6560*/  WARPSYNC.ALL ;  /* 0x0000000000007948 */ /* 0x000fea0003800000 */
[----:B------:R-:W-:Y:S01]  /*6570*/  R2UR UR4, R32 ;  /* 0x00000000200472ca */ /* 0x000fe200000e0000 */
[----:B------:R-:W-:Y:S01]  /*6580*/  BSSY.RECONVERGENT B0, `(.L_x_116) ;  /* 0x00000a0000007945 */ /* 0x000fe20003800200 */
[-C--:B------:R-:W-:Y:S02]  /*6590*/  F2FP.F16.E5M2.UNPACK_B R50, R56.reuse ;  /* 0x00000038ff32723e */ /* 0x080fe400020004ff */
[----:B------:R-:W-:Y:S02]  /*65a0*/  F2FP.F16.E5M2.UNPACK_B R63, R56.H1 ;  /* 0x00000038ff3f723e */ /* 0x000fe400030004ff */
[-C--:B------:R-:W-:Y:S01]  /*65b0*/  F2FP.F16.E5M2.UNPACK_B R56, R57.reuse ;  /* 0x00000039ff38723e */ /* 0x080fe200020004ff */
[--C-:B------:R-:W-:Y:S01]  /*65c0*/  HADD2.F32 R48, -RZ, R50.reuse.H0_H0 ;  /* 0x20000032ff307230 */ /* 0x100fe20000004100 */
[----:B------:R-:W-:Y:S01]  /*65d0*/  F2FP.F16.E5M2.UNPACK_B R57, R57.H1 ;  /* 0x00000039ff39723e */ /* 0x000fe200030004ff */
[----:B------:R-:W-:Y:S01]  /*65e0*/  HADD2.F32 R50, -RZ, R50.H1_H1 ;  /* 0x30000032ff327230 */ /* 0x000fe20000004100 */
[-C--:B------:R-:W-:Y:S01]  /*65f0*/  F2FP.F16.E5M2.UNPACK_B R66, R52.reuse ;  /* 0x00000034ff42723e */ /* 0x080fe200020004ff */
[--C-:B------:R-:W-:Y:S01]  /*6600*/  HADD2.F32 R51, -RZ, R63.reuse.H0_H0 ;  /* 0x2000003fff337230 */ /* 0x100fe20000004100 */
[----:B------:R-:W-:Y:S01]  /*6610*/  F2FP.F16.E5M2.UNPACK_B R68, R52.H1 ;  /* 0x00000034ff44723e */ /* 0x000fe200030004ff */
[----:B-1----:R-:W-:Y:S01]  /*6620*/  LDTM.16dp32bit_t0_t15.x32 R4, tmem[UR4] ;  /* 0x00000004000479ee */ /* 0x002fe20008a80000 */
[----:B------:R-:W3:Y:S01]  /*6630*/  LDTM.16dp32bit_t16_t31.x32 R4, tmem[UR4+0x20] ;  /* 0x00002004000479ee */ /* 0x000ee20008aa0000 */
[----:B------:R-:W-:Y:S01]  /*6640*/  NOP ;  /* 0x0000000000007918 */ /* 0x000fe20000000000 */
[----:B------:R-:W-:Y:S01]  /*6650*/  R2UR UR5, R92 ;  /* 0x000000005c0572ca */ /* 0x000fe200000e0000 */
[--C-:B------:R-:W-:Y:S01]  /*6660*/  HADD2.F32 R65, -RZ, R66.reuse.H0_H0 ;  /* 0x20000042ff417230 */ /* 0x100fe20000004100 */
[----:B------:R-:W-:Y:S01]  /*6670*/  F2FP.F16.E5M2.UNPACK_B R61, R58 ;  /* 0x0000003aff3d723e */ /* 0x000fe200020004ff */
[----:B------:R-:W-:Y:S01]  /*6680*/  HADD2.F32 R67, -RZ, R66.H1_H1 ;  /* 0x30000042ff437230 */ /* 0x000fe20000004100 */
[-C--:B------:R-:W-:Y:S01]  /*6690*/  F2FP.F16.E5M2.UNPACK_B R70, R53.reuse ;  /* 0x00000035ff46723e */ /* 0x080fe200020004ff */
[----:B------:R-:W-:Y:S01]  /*66a0*/  HADD2.F32 R52, -RZ, R63.H1_H1 ;  /* 0x3000003fff347230 */ /* 0x000fe20000004100 */
[----:B------:R-:W-:Y:S01]  /*66b0*/  F2FP.F16.E5M2.UNPACK_B R72, R53.H1 ;  /* 0x00000035ff48723e */ /* 0x000fe200030004ff */
[----:B------:R-:W-:Y:S01]  /*66c0*/  HADD2.F32 R53, -RZ, R56.H0_H0 ;  /* 0x20000038ff357230 */ /* 0x000fe20000004100 */
[-C--:B------:R-:W-:Y:S01]  /*66d0*/  F2FP.F16.E5M2.UNPACK_B R74, R54.reuse ;  /* 0x00000036ff4a723e */ /* 0x080fe200020004ff */
[----:B------:R-:W-:Y:S01]  /*66e0*/  HADD2.F32 R69, -RZ, R70.H0_H0 ;  /* 0x20000046ff457230 */ /* 0x000fe20000004100 */
[----:B------:R-:W-:Y:S01]  /*66f0*/  F2FP.F16.E5M2.UNPACK_B R76, R54.H1 ;  /* 0x00000036ff4c723e */ /* 0x000fe200030004ff */
[----:B------:R-:W-:Y:S01]  /*6700*/  HADD2.F32 R54, -RZ, R56.H1_H1 ;  /* 0x30000038ff367230 */ /* 0x000fe20000004100 */
[----:B------:R-:W-:Y:S01]  /*6710*/  F2FP.F16.E5M2.UNPACK_B R60, R58.H1 ;  /* 0x0000003aff3c723e */ /* 0x000fe200030004ff */
[----:B------:R-:W-:Y:S01]  /*6720*/  UIADD3 UR5, UPT, UPT, UR5, 0x210, URZ ;  /* 0x0000021005057890 */ /* 0x000fe2000fffe0ff */
[----:B------:R-:W-:Y:S01]  /*6730*/  HADD2.F32 R58, -RZ, R61.H1_H1 ;  /* 0x3000003dff3a7230 */ /* 0x000fe20000004100 */
[----:B------:R-:W-:Y:S01]  /*6740*/  F2FP.F16.E5M2.UNPACK_B R77, R55 ;  /* 0x00000037ff4d723e */ /* 0x000fe200020004ff */
[----:B------:R-:W-:Y:S01]  /*6750*/  HADD2.F32 R70, -RZ, R70.H1_H1 ;  /* 0x30000046ff467230 */ /* 0x000fe20000004100 */
[----:B------:R-:W-:Y:S01]  /*6760*/  UPRMT UR5, UR37, 0x654, UR5 ;  /* 0x0000065425057896 */ /* 0x000fe20008000005 */
[--C-:B------:R-:W-:Y:S01]  /*6770*/  HADD2.F32 R73, -RZ, R74.reuse.H0_H0 ;  /* 0x2000004aff497230 */ /* 0x100fe20000004100 */
[----:B------:R-:W-:Y:S01]  /*6780*/  F2FP.F16.E5M2.UNPACK_B R62, R59 ;  /* 0x0000003bff3e723e */ /* 0x000fe200020004ff */
[----:B------:R-:W-:Y:S01]  /*6790*/  HADD2.F32 R74, -RZ, R74.H1_H1 ;  /* 0x3000004aff4a7230 */ /* 0x000fe20000004100 */
[----:B------:R-:W-:Y:S01]  /*67a0*/  F2FP.F16.E5M2.UNPACK_B R78, R55.H1 ;  /* 0x00000037ff4e723e */ /* 0x000fe200030004ff */
[C---:B---3--:R-:W-:Y:S01]  /*67b0*/  FMUL R4, R47.reuse, R4 ;  /* 0x000000042f047220 */ /* 0x048fe20000400000 */
[C---:B------:R-:W-:Y:S01]  /*67c0*/  FMUL R5, R47.reuse, R5 ;  /* 0x000000052f057220 */ /* 0x040fe20000400000 */
[C---:B------:R-:W-:Y:S01]  /*67d0*/  FMUL R8, R47.reuse, R8 ;  /* 0x000000082f087220 */ /* 0x040fe20000400000 */
[----:B------:R-:W-:Y:S01]  /*67e0*/  FMUL R9, R47, R9 ;  /* 0x000000092f097220 */ /* 0x000fe20000400000 */
[----:B------:R-:W-:Y:S01]  /*67f0*/  SYNCS.ARRIVE.TRANS64.RED.A1T0 RZ, [UR5], RZ ;  /* 0x000000ffffff79a7 */ /* 0x000fe20008100405 */
[C---:B------:R-:W-:Y:S01]  /*6800*/  FFMA R4, R49.reuse, R48, R4 ;  /* 0x0000003031047223 */ /* 0x040fe20000000004 */
[----:B------:R-:W-:Y:S01]  /*6810*/  FFMA R5, R49, R50, R5 ;  /* 0x0000003231057223 */ /* 0x000fe20000000005 */
[C---:B------:R-:W-:Y:S01]  /*6820*/  FMUL R12, R47.reuse, R12 ;  /* 0x0000000c2f0c7220 */ /* 0x040fe20000400000 */
        /* <DEDUP_REMOVED lines=9> */
[----:B------:R-:W-:Y:S02]  /*68c0*/  HADD2.F32 R48, -RZ, R77.H1_H1 ;  /* 0x3000004dff307230 */ /* 0x000fe40000004100 */
[C---:B------:R-:W-:Y:S01]  /*68d0*/  FMUL R28, R47.reuse, R32 ;  /* 0x000000202f1c7220 */ /* 0x040fe20000400000 */
[C---:B------:R-:W-:Y:S01]  /*68e0*/  FMUL R29, R47.reuse, R33 ;  /* 0x000000212f1d7220 */ /* 0x040fe20000400000 */
[C---:B------:R-:W-:Y:S01]  /*68f0*/  FMUL R6, R47.reuse, R6 ;  /* 0x000000062f067220 */ /* 0x040fe20000400000 */
[C---:B------:R-:W-:Y:S01]  /*6900*/  FMUL R7, R47.reuse, R7 ;  /* 0x000000072f077220 */ /* 0x040fe20000400000 */
[--C-:B------:R-:W-:Y:S02]  /*6910*/  HADD2.F32 R55, -RZ, R57.reuse.H0_H0 ;  /* 0x20000039ff377230 */ /* 0x100fe40000004100 */
[----:B------:R-:W-:Y:S01]  /*6920*/  FMUL R10, R47, R10 ;  /* 0x0000000a2f0a7220 */ /* 0x000fe20000400000 */
[C---:B------:R-:W-:Y:S01]  /*6930*/  FFMA R6, R49.reuse, R51, R6 ;  /* 0x0000003331067223 */ /* 0x040fe20000000006 */
[----:B------:R-:W-:Y:S02]  /*6940*/  HADD2.F32 R56, -RZ, R57.H1_H1 ;  /* 0x30000039ff387230 */ /* 0x000fe40000004100 */
[C---:B------:R-:W-:Y:S01]  /*6950*/  FFMA R7, R49.reuse, R52, R7 ;  /* 0x0000003431077223 */ /* 0x040fe20000000007 */
[C---:B------:R-:W-:Y:S01]  /*6960*/  FFMA R8, R49.reuse, R53, R8 ;  /* 0x0000003531087223 */ /* 0x040fe20000000008 */
[C---:B------:R-:W-:Y:S01]  /*6970*/  FFMA R9, R49.reuse, R54, R9 ;  /* 0x0000003631097223 */ /* 0x040fe20000000009 */
[----:B------:R-:W-:Y:S02]  /*6980*/  HADD2.F32 R57, -RZ, R61.H0_H0 ;  /* 0x2000003dff397230 */ /* 0x000fe40000004100 */
[----:B------:R-:W-:Y:S01]  /*6990*/  FFMA R10, R49, R55, R10 ;  /* 0x00000037310a7223 */ /* 0x000fe2000000000a */
[----:B------:R-:W-:Y:S01]  /*69a0*/  F2FP.SATFINITE.E5M2.F32.PACK_AB_MERGE_C R92, R7, R6, RZ ;  /* 0x00000006075c723e */ /* 0x000fe200048060ff */
[----:B------:R-:W-:Y:S02]  /*69b0*/  HADD2.F32 R61, -RZ, R62.H0_H0 ;  /* 0x2000003eff3d7230 */ /* 0x000fe40000004100 */
[----:B------:R-:W-:Y:S01]  /*69c0*/  FMUL R11, R47, R11 ;  /* 0x0000000b2f0b7220 */ /* 0x000fe20000400000 */
[----:B------:R-:W-:Y:S01]  /*69d0*/  F2FP.F16.E5M2.UNPACK_B R64, R59.H1 ;  /* 0x0000003bff40723e */ /* 0x000fe200030004ff */
[----:B------:R-:W-:Y:S01]  /*69e0*/  HADD2.F32 R59, -RZ, R60.H0_H0 ;  /* 0x2000003cff3b7230 */ /* 0x000fe20000004100 */
[----:B------:R-:W-:Y:S01]  /*69f0*/  F2FP.SATFINITE.E5M2.F32.PACK_AB_MERGE_C R92, R5, R4, R92 ;  /* 0x00000004055c723e */ /* 0x000fe2000480605c */
[C---:B------:R-:W-:Y:S01]  /*6a00*/  FFMA R11, R49.reuse, R56, R11 ;  /* 0x00000038310b7223 */ /* 0x040fe2000000000b */
[C---:B------:R-:W-:Y:S01]  /*6a10*/  FFMA R12, R49.reuse, R57, R12 ;  /* 0x00000039310c7223 */ /* 0x040fe2000000000c */
[----:B------:R-:W-:Y:S01]  /*6a20*/  FFMA R13, R49, R58, R13 ;  /* 0x0000003a310d7223 */ /* 0x000fe2000000000d */
[----:B------:R-:W-:Y:S02]  /*6a30*/  HADD2.F32 R62, -RZ, R62.H1_H1 ;  /* 0x3000003eff3e7230 */ /* 0x000fe40000004100 */
[----:B------:R-:W-:Y:S01]  /*6a40*/  FMUL R14, R47, R14 ;  /* 0x0000000e2f0e7220 */ /* 0x000fe20000400000 */
[----:B------:R-:W-:Y:S01]  /*6a50*/  HADD2.F32 R60, -RZ, R60.H1_H1 ;  /* 0x3000003cff3c7230 */ /* 0x000fe20000004100 */
[----:B------:R-:W-:Y:S01]  /*6a60*/  F2FP.SATFINITE.E5M2.F32.PACK_AB_MERGE_C R93, R11, R10, RZ ;  /* 0x0000000a0b5d723e */ /* 0x000fe200048060ff */
[----:B------:R-:W-:Y:S02]  /*6a70*/  HADD2.F32 R51, -RZ, R77.H0_H0 ;  /* 0x2000004dff337230 */ /* 0x000fe40000004100 */
[----:B------:R-:W-:Y:S01]  /*6a80*/  FFMA R14, R49, R59, R14 ;  /* 0x0000003b310e7223 */ /* 0x000fe2000000000e */
[----:B------:R-:W-:Y:S01]  /*6a90*/  FMUL R15, R47, R15 ;  /* 0x0000000f2f0f7220 */ /* 0x000fe20000400000 */
[--C-:B------:R-:W-:Y:S01]  /*6aa0*/  HADD2.F32 R63, -RZ, R64.reuse.H0_H0 ;  /* 0x20000040ff3f7230 */ /* 0x100fe20000004100 */
[----:B------:R-:W-:Y:S01]  /*6ab0*/  F2FP.SATFINITE.E5M2.F32.PACK_AB_MERGE_C R93, R9, R8, R93 ;  /* 0x00000008095d723e */ /* 0x000fe2000480605d */
[----:B------:R-:W-:Y:S02]  /*6ac0*/  HADD2.F32 R64, -RZ, R64.H1_H1 ;  /* 0x30000040ff407230 */ /* 0x000fe40000004100 */
[C---:B------:R-:W-:Y:S01]  /*6ad0*/  FFMA R15, R49.reuse, R60, R15 ;  /* 0x0000003c310f7223 */ /* 0x040fe2000000000f */
[C---:B------:R-:W-:Y:S01]  /*6ae0*/  FFMA R16, R49.reuse, R61, R16 ;  /* 0x0000003d31107223 */ /* 0x040fe20000000010 */
[----:B------:R-:W-:Y:S01]  /*6af0*/  FFMA R17, R49, R62, R17 ;  /* 0x0000003e31117223 */ /* 0x000fe20000000011 */
[C---:B------:R-:W-:Y:S01]  /*6b00*/  FMUL R18, R47.reuse, R18 ;  /* 0x000000122f127220 */ /* 0x040fe20000400000 */
[C---:B------:R-:W-:Y:S01]  /*6b10*/  FMUL R19, R47.reuse, R19 ;  /* 0x000000132f137220 */ /* 0x040fe20000400000 */
[--C-:B------:R-:W-:Y:S02]  /*6b20*/  HADD2.F32 R66, -RZ, R68.reuse.H0_H0 ;  /* 0x20000044ff427230 */ /* 0x100fe40000004100 */
[----:B------:R-:W-:Y:S01]  /*6b30*/  FMUL R3, R47, R22 ;  /* 0x000000162f037220 */ /* 0x000fe20000400000 */
[C---:B------:R-:W-:Y:S01]  /*6b40*/  FFMA R18, R49.reuse, R63, R18 ;  /* 0x0000003f31127223 */ /* 0x040fe20000000012 */
[----:B------:R-:W-:Y:S02]  /*6b50*/  HADD2.F32 R68, -RZ, R68.H1_H1 ;  /* 0x30000044ff447230 */ /* 0x000fe40000004100 */
[----:B------:R-:W-:Y:S01]  /*6b60*/  FFMA R19, R49, R64, R19 ;  /* 0x0000004031137223 */ /* 0x000fe20000000013 */
[----:B------:R-:W-:Y:S01]  /*6b70*/  FMUL R23, R47, R23 ;  /* 0x000000172f177220 */ /* 0x000fe20000400000 */
[C---:B------:R-:W-:Y:S01]  /*6b80*/  FFMA R0, R49.reuse, R65, R0 ;  /* 0x0000004131007223 */ /* 0x040fe20000000000 */
[C---:B------:R-:W-:Y:S01]  /*6b90*/  FFMA R2, R49.reuse, R67, R2 ;  /* 0x0000004331027223 */ /* 0x040fe20000000002 */
[--C-:B------:R-:W-:Y:S02]  /*6ba0*/  HADD2.F32 R71, -RZ, R72.reuse.H0_H0 ;  /* 0x20000048ff477230 */ /* 0x100fe40000004100 */
[----:B------:R-:W-:Y:S01]  /*6bb0*/  FFMA R3, R49, R66, R3 ;  /* 0x0000004231037223 */ /* 0x000fe20000000003 */
[----:B------:R-:W-:Y:S02]  /*6bc0*/  HADD2.F32 R72, -RZ, R72.H1_H1 ;  /* 0x30000048ff487230 */ /* 0x000fe40000004100 */
[----:B------:R-:W-:Y:S01]  /*6bd0*/  FMUL R22, R47, R26 ;  /* 0x0000001a2f167220 */ /* 0x000fe20000400000 */
        /* <DEDUP_REMOVED lines=18> */
[----:B------:R-:W-:Y:S01]  /*6d00*/  F2FP.SATFINITE.E5M2.F32.PACK_AB_MERGE_C R94, R15, R14, RZ ;  /* 0x0000000e0f5e723e */ /* 0x000fe200048060ff */
[----:B------:R-:W-:Y:S01]  /*6d10*/  FFMA R28, R49, R51, R28 ;  /* 0x00000033311c7223 */ /* 0x000fe2000000001c */
[----:B------:R-:W-:Y:S01]  /*6d20*/  F2FP.SATFINITE.E5M2.F32.PACK_AB_MERGE_C R95, R19, R18, RZ ;  /* 0x00000012135f723e */ /* 0x000fe200048060ff */
[C---:B------:R-:W-:Y:S01]  /*6d30*/  FFMA R29, R49.reuse, R48, R29 ;  /* 0x00000030311d7223 */ /* 0x040fe2000000001d */
[C---:B------:R-:W-:Y:S01]  /*6d40*/  FFMA R30, R49.reuse, R77, R30 ;  /* 0x0000004d311e7223 */ /* 0x040fe2000000001e */
[----:B------:R-:W-:Y:S01]  /*6d50*/  FFMA R35, R49, R50, R35 ;  /* 0x0000003231237223 */ /* 0x000fe20000000023 */
[----:B------:R-:W-:Y:S02]  /*6d60*/  F2FP.SATFINITE.E5M2.F32.PACK_AB_MERGE_C R94, R13, R12, R94 ;  /* 0x0000000c0d5e723e */ /* 0x000fe4000480605e */
[----:B------:R-:W-:Y:S02]  /*6d70*/  F2FP.SATFINITE.E5M2.F32.PACK_AB_MERGE_C R95, R17, R16, R95 ;  /* 0x00000010115f723e */ /* 0x000fe4000480605f */
[----:B------:R-:W-:Y:S02]  /*6d80*/  F2FP.SATFINITE.E5M2.F32.PACK_AB_MERGE_C R113, R23, R3, RZ ;  /* 0x000000031771723e */ /* 0x000fe400048060ff */
[----:B------:R-:W-:Y:S01]  /*6d90*/  F2FP.SATFINITE.E5M2.F32.PACK_AB_MERGE_C R114, R27, R22, RZ ;  /* 0x000000161b72723e */ /* 0x000fe200048060ff */
[----:B------:R1:W-:Y:S01]  /*6da0*/  STS.128 [R103+UR43+0x1400], R92 ;  /* 0x0014005c67007988 */ /* 0x0003e20008000c2b */
[----:B------:R-:W-:Y:S02]  /*6db0*/  F2FP.SATFINITE.E5M2.F32.PACK_AB_MERGE_C R116, R31, R26, RZ ;  /* 0x0000001a1f74723e */ /* 0x000fe400048060ff */
[----:B------:R-:W-:Y:S02]  /*6dc0*/  F2FP.SATFINITE.E5M2.F32.PACK_AB_MERGE_C R117, R35, R30, RZ ;  /* 0x0000001e2375723e */ /* 0x000fe400048060ff */
[----:B------:R-:W-:Y:S02]  /*6dd0*/  F2FP.SATFINITE.E5M2.F32.PACK_AB_MERGE_C R112, R2, R0, R113 ;  /* 0x000000000270723e */ /* 0x000fe40004806071 */
[----:B------:R-:W-:Y:S02]  /*6de0*/  F2FP.SATFINITE.E5M2.F32.PACK_AB_MERGE_C R113, R21, R20, R114 ;  /* 0x000000141571723e */ /* 0x000fe40004806072 */
[----:B------:R-:W-:Y:S02]  /*6df0*/  F2FP.SATFINITE.E5M2.F32.PACK_AB_MERGE_C R114, R25, R24, R116 ;  /* 0x000000181972723e */ /* 0x000fe40004806074 */
[----:B------:R-:W-:Y:S02]  /*6e00*/  F2FP.SATFINITE.E5M2.F32.PACK_AB_MERGE_C R115, R29, R28, R117 ;  /* 0x0000001c1d73723e */ /* 0x000fe40004806075 */
[----:B------:R-:W-:Y:S03]  /*6e10*/  IADD3 R116, PT, PT, R44, 0x1, RZ ;  /* 0x000000012c747810 */ /* 0x000fe60007ffe0ff */
[----:B------:R1:W-:Y:S01]  /*6e20*/  STS.128 [R102+0x1010], R112 ;  /* 0x0010107066007388 */ /* 0x0003e20000000c00 */
[----:B------:R-:W-:Y:S01]  /*6e30*/  @!PT LDS RZ, [RZ] ;  /* 0x00000000fffff984 */ /* 0x000fe20000000800 */
[----:B------:R-:W-:Y:S01]  /*6e40*/  @!PT LDS RZ, [RZ] ;  /* 0x00000000fffff984 */ /* 0x000fe20000000800 */
[----:B------:R-:W-:Y:S01]  /*6e50*/  @!PT LDS RZ, [RZ] ;  /* 0x00000000fffff984 */ /* 0x000fe20000000800 */
[----:B------:R-:W-:Y:S01]  /*6e60*/  @!PT LDS RZ, [RZ] ;  /* 0x00000000fffff984 */ /* 0x000fe20000000800 */
[----:B------:R3:W-:Y:S07]  /*6e70*/  MEMBAR.ALL.CTA ;  /* 0x0000000000007992 */ /* 0x0007ee0000008000 */
[----:B---3--:R-:W3:Y:S02]  /*6e80*/  FENCE.VIEW.ASYNC.S ;  /* 0x00000000000073c6 */ /* 0x008ee40000000000 */
[----:B---3--:R-:W-:Y:S06]  /*6e90*/  BAR.SYNC.DEFER_BLOCKING 0x1, 0x80 ;  /* 0x0042000000007b1d */ /* 0x008fec0000010000 */
[----:B------:R-:W-:Y:S05]  /*6ea0*/  @P0 BRA `(.L_x_117) ;  /* 0x0000000000340947 */ /* 0x000fea0003800000 */
[----:B------:R-:W-:Y:S01]  /*6eb0*/  UIADD3 UR12, UPT, UPT, UR43, 0x1400, URZ ;  /* 0x000014002b0c7890 */ /* 0x000fe2000fffe0ff */
[----:B------:R-:W-:Y:S01]  /*6ec0*/  R2UR UR9, R91 ;  /* 0x000000005b0972ca */ /* 0x000fe200000e0000 */
[----:B------:R-:W-:Y:S01]  /*6ed0*/  UIADD3 UR10, UP0, UPT, UR46, 0x680, URZ ;  /* 0x000006802e0a7890 */ /* 0x000fe2000ff1e0ff */
[----:B------:R-:W-:Y:S01]  /*6ee0*/  R2UR UR8, R97 ;  /* 0x00000000610872ca */ /* 0x000fe200000e0000 */
[----:B------:R-:W-:Y:S02]  /*6ef0*/  UMOV UR7, UR36 ;  /* 0x0000002400077c82 */ /* 0x000fe40008000000 */
[----:B------:R-:W-:Y:S01]  /*6f00*/  IMAD.U32 R109, RZ, RZ, UR12 ;  /* 0x0000000cff6d7e24 */ /* 0x000fe2000f8e00ff */
[----:B------:R-:W-:Y:S04]  /*6f10*/  UIADD3.X UR11, UPT, UPT, URZ, UR47, URZ, UP0, !UPT ;  /* 0x0000002fff0b7290 */ /* 0x000fe800087fe4ff */
[----:B------:R-:W-:Y:S03]  /*6f20*/  R2UR UR4, R109 ;  /* 0x000000006d0472ca */ /* 0x000fe600000e0000 */
[----:B------:R-:W-:Y:S02]  /*6f30*/  USHF.L.U32 UR5, UR9, 0x6, URZ ;  /* 0x0000000609057899 */ /* 0x000fe400080006ff */
[----:B------:R-:W-:Y:S09]  /*6f40*/  USHF.L.U32 UR6, UR8, 0x6, URZ ;  /* 0x0000000608067899 */ /* 0x000ff200080006ff */
[----:B------:R3:W-:Y:S01]  /*6f50*/  UTMASTG.3D [UR4], [UR10] ;  /* 0x000000040a0073b5 */ /* 0x0007e20008010000 */
[----:B------:R0:W-:Y:S01]  /*6f60*/  UTMACMDFLUSH ;  /* 0x00000000000079b7 */ /* 0x0001e20000000000 */
[----:B---3--:R-:W-:Y:S04]  /*6f70*/  DEPBAR.LE SB0, 0x0 ;  /* 0x000080000000791a */ /* 0x008fe80000000000 */
.L_x_117:
[----:B------:R-:W-:Y:S05]  /*6f80*/  BSYNC.RECONVERGENT B0 ;  /* 0x0000000000007941 */ /* 0x000fea0003800200 */
.L_x_116:
[----:B------:R-:W-:Y:S01]  /*6f90*/  BAR.SYNC.DEFER_BLOCKING 0x1, 0x80 ;  /* 0x0042000000007b1d */ /* 0x000fe20000010000 */
[----:B------:R-:W-:Y:S01]  /*6fa0*/  ISETP.NE.AND P2, PT, R110, RZ, PT ;  /* 0x000000ff6e00720c */ /* 0x000fe20003f45270 */
[----:B------:R-:W-:Y:S01]  /*6fb0*/  IMAD.IADD R91, R43, 0x1, R79 ;  /* 0x000000012b5b7824 */ /* 0x000fe200078e024f */
[----:B------:R-:W-:Y:S01]  /*6fc0*/  ISETP.NE.AND P0, PT, R111, 0x2, PT ;  /* 0x000000026f00780c */ /* 0x000fe20003f05270 */
[----:B------:R-:W-:Y:S01]  /*6fd0*/  IMAD.IADD R97, R45, 0x1, R90 ;  /* 0x000000012d617824 */ /* 0x000fe200078e025a */
[----:B------:R-:W-:Y:S02]  /*6fe0*/  ISETP.NE.AND P1, PT, R116, 0x4, PT ;  /* 0x000000047400780c */ /* 0x000fe40003f25270 */
[----:B------:R-:W-:Y:S02]  /*6ff0*/  SEL R0, RZ, 0x1, P0 ;  /* 0x00000001ff007807 */ /* 0x000fe40000000000 */
[----:B------:R-:W-:Y:S02]  /*7000*/  SEL R3, RZ, 0x1, P1 ;  /* 0x00000001ff037807 */ /* 0x000fe40000800000 */
[----:B------:R-:W-:Y:S02]  /*7010*/  LOP3.LUT R107, R107, R0, RZ, 0x3c, !PT ;  /* 0x000000006b6b7212 */ /* 0x000fe400078e3cff */
[----:B------:R-:W-:Y:S02]  /*7020*/  LOP3.LUT R108, R108, R3, RZ, 0x3c, !PT ;  /* 0x000000036c6c7212 */ /* 0x000fe400078e3cff */
[----:B------:R-:W-:Y:S02]  /*7030*/  @P2 R2UR UR36, R105 ;  /* 0x00000000692422ca */ /* 0x000fe400000e0000 */
[----:B------:R-:W-:Y:S02]  /*7040*/  SEL R111, R111, RZ, P0 ;  /* 0x000000ff6f6f7207 */ /* 0x000fe40000000000 */
[----:B------:R-:W-:Y:S01]  /*7050*/  SEL R44, R116, RZ, P1 ;  /* 0x000000ff742c7207 */ /* 0x000fe20000800000 */
[----:B------:R-:W-:Y:S10]  /*7060*/  @P2 BRA `(.L_x_118) ;  /* 0xffffffe400842947 */ /* 0x000ff4000383ffff */
[----:B------:R-:W-:Y:S05]  /*7070*/  EXIT ;  /* 0x000000000000794d */ /* 0x000fea0003800000 */
.L_x_20:
[----:B--2---:R2:W1:Y:S02]  /*7080*/  SYNCS.PHASECHK.TRANS64.TRYWAIT P0, [R3+URZ+0x240], R2 ;  /* 0x00024002030075a7 */ /* 0x00446400080011ff */
[----:B-1----:R-:W-:Y:S05]  /*7090*/  @!P0 NANOSLEEP.SYNCS 0x989680 ;  /* 0x009896800000895d */ /* 0x002fea0003900000 */
[----:B------:R-:W1:Y:S02]  /*70a0*/  @!P0 SYNCS.PHASECHK.TRANS64 P0, [R3+URZ+0x240], R2 ;  /* 0x00024002030085a7 */ /* 0x000e6400080010ff */
[----:B-1----:R-:W-:Y:S05]  /*70b0*/  @!P0 BRA `(.L_x_20) ;  /* 0xfffffffc00f08947 */ /* 0x002fea000383ffff */
[----:B------:R-:W-:Y:S05]  /*70c0*/  BRA `(.L_x_119) ;  /* 0xffffffa400f07947 */ /* 0x000fea000383ffff */
.L_x_23:
[----:B-1----:R-:W-:-:S07]  /*70d0*/  MOV R2, UR33 ;  /* 0x0000002100027c02 */ /* 0x002fce0008000f00 */
.L_x_120:
[----:B-1----:R1:W2:Y:S02]  /*70e0*/  SYNCS.PHASECHK.TRANS64.TRYWAIT P0, [R2+URZ+0xd8], R5 ;  /* 0x0000d805020075a7 */ /* 0x0022a400080011ff */
[----:B--2---:R-:W-:Y:S05]  /*70f0*/  @!P0 NANOSLEEP.SYNCS 0x989680 ;  /* 0x009896800000895d */ /* 0x004fea0003900000 */
[----:B------:R-:W2:Y:S02]  /*7100*/  @!P0 SYNCS.PHASECHK.TRANS64 P0, [R2+URZ+0xd8], R5 ;  /* 0x0000d805020085a7 */ /* 0x000ea400080010ff */
[----:B--2---:R-:W-:Y:S05]  /*7110*/  @!P0 BRA `(.L_x_120) ;  /* 0xfffffffc00f08947 */ /* 0x004fea000383ffff */
[----:B------:R-:W-:Y:S05]  /*7120*/  BRA `(.L_x_22) ;  /* 0xffffffa800407947 */ /* 0x000fea000383ffff */
.L_x_29:
[----:B-1----:R-:W-:-:S07]  /*7130*/  MOV R2, UR17 ;  /* 0x0000001100027c02 */ /* 0x002fce0008000f00 */
.L_x_121:
[----:B-1----:R1:W2:Y:S02]  /*7140*/  SYNCS.PHASECHK.TRANS64.TRYWAIT P0, [R2+URZ+0xd8], R5 ;  /* 0x0000d805020075a7 */ /* 0x0022a400080011ff */
[----:B--2---:R-:W-:Y:S05]  /*7150*/  @!P0 NANOSLEEP.SYNCS 0x989680 ;  /* 0x009896800000895d */ /* 0x004fea0003900000 */
[----:B------:R-:W2:Y:S02]  /*7160*/  @!P0 SYNCS.PHASECHK.TRANS64 P0, [R2+URZ+0xd8], R5 ;  /* 0x0000d805020085a7 */ /* 0x000ea400080010ff */
[----:B--2---:R-:W-:Y:S05]  /*7170*/  @!P0 BRA `(.L_x_121) ;  /* 0xfffffffc00f08947 */ /* 0x004fea000383ffff */
[----:B------:R-:W-:Y:S05]  /*7180*/  BRA `(.L_x_28) ;  /* 0xffffffa800e47947 */ /* 0x000fea000383ffff */
.L_x_33:
[----:B-1----:R1:W2:Y:S02]  /*7190*/  SYNCS.PHASECHK.TRANS64.TRYWAIT P0, [R2+URZ+0x1d0], R3 ;  /* 0x0001d003020075a7 */ /* 0x0022a400080011ff */
[----:B--2---:R-:W-:Y:S05]  /*71a0*/  @!P0 NANOSLEEP.SYNCS 0x989680 ;  /* 0x009896800000895d */ /* 0x004fea0003900000 */
[----:B------:R-:W2:Y:S02]  /*71b0*/  @!P0 SYNCS.PHASECHK.TRANS64 P0, [R2+URZ+0x1d0], R3 ;  /* 0x0001d003020085a7 */ /* 0x000ea400080010ff */
[----:B--2---:R-:W-:Y:S05]  /*71c0*/  @!P0 BRA `(.L_x_33) ;  /* 0xfffffffc00f08947 */ /* 0x004fea000383ffff */
[----:B------:R-:W-:Y:S05]  /*71d0*/  BRA `(.L_x_122) ;  /* 0xffffffac00707947 */ /* 0x000fea000383ffff */
.L_x_37:
[----:B----4-:R-:W-:-:S07]  /*71e0*/  MOV R0, UR5 ;  /* 0x0000000500007c02 */ /* 0x010fce0008000f00 */
.L_x_123:
[----:B-1----:R1:W2:Y:S02]  /*71f0*/  SYNCS.PHASECHK.TRANS64.TRYWAIT P0, [R0+URZ], R3 ;  /* 0x00000003000075a7 */ /* 0x0022a400080011ff */
[----:B--2---:R-:W-:Y:S05]  /*7200*/  @!P0 NANOSLEEP.SYNCS 0x989680 ;  /* 0x009896800000895d */ /* 0x004fea0003900000 */
[----:B------:R-:W2:Y:S02]  /*7210*/  @!P0 SYNCS.PHASECHK.TRANS64 P0, [R0+URZ], R3 ;  /* 0x00000003000085a7 */ /* 0x000ea400080010ff */
[----:B--2---:R-:W-:Y:S05]  /*7220*/  @!P0 BRA `(.L_x_123) ;  /* 0xfffffffc00f08947 */ /* 0x004fea000383ffff */
[----:B------:R-:W-:Y:S05]  /*7230*/  BRA `(.L_x_124) ;  /* 0xffffffb000e07947 */ /* 0x000fea000383ffff */
.L_x_38:
[----:B----4-:R-:W-:-:S07]  /*7240*/  MOV R0, UR5 ;  /* 0x0000000500007c02 */ /* 0x010fce0008000f00 */
.L_x_125:
[----:B-1----:R1:W2:Y:S02]  /*7250*/  SYNCS.PHASECHK.TRANS64.TRYWAIT P0, [R0+URZ], R3 ;  /* 0x00000003000075a7 */ /* 0x0022a400080011ff */
[----:B--2---:R-:W-:Y:S05]  /*7260*/  @!P0 NANOSLEEP.SYNCS 0x989680 ;  /* 0x009896800000895d */ /* 0x004fea0003900000 */
[----:B------:R-:W2:Y:S02]  /*7270*/  @!P0 SYNCS.PHASECHK.TRANS64 P0, [R0+URZ], R3 ;  /* 0x00000003000085a7 */ /* 0x000ea400080010ff */
[----:B--2---:R-:W-:Y:S05]  /*7280*/  @!P0 BRA `(.L_x_125) ;  /* 0xfffffffc00f08947 */ /* 0x004fea000383ffff */
[----:B------:R-:W-:Y:S05]  /*7290*/  BRA `(.L_x_126) ;  /* 0xffffffb000ec7947 */ /* 0x000fea000383ffff */
.L_x_39:
[----:B----4-:R-:W-:-:S07]  /*72a0*/  MOV R0, UR5 ;  /* 0x0000000500007c02 */ /* 0x010fce0008000f00 */
.L_x_127:
[----:B-1----:R1:W2:Y:S02]  /*72b0*/  SYNCS.PHASECHK.TRANS64.TRYWAIT P0, [R0+URZ], R3 ;  /* 0x00000003000075a7 */ /* 0x0022a400080011ff */
[----:B--2---:R-:W-:Y:S05]  /*72c0*/  @!P0 NANOSLEEP.SYNCS 0x989680 ;  /* 0x009896800000895d */ /* 0x004fea0003900000 */
[----:B------:R-:W2:Y:S02]  /*72d0*/  @!P0 SYNCS.PHASECHK.TRANS64 P0, [R0+URZ], R3 ;  /* 0x00000003000085a7 */ /* 0x000ea400080010ff */
[----:B--2---:R-:W-:Y:S05]  /*72e0*/  @!P0 BRA `(.L_x_127) ;  /* 0xfffffffc00f08947 */ /* 0x004fea000383ffff */
[----:B------:R-:W-:Y:S05]  /*72f0*/  BRA `(.L_x_128) ;  /* 0xffffffb000f87947 */ /* 0x000fea000383ffff */
.L_x_40:
[----:B----4-:R-:W-:-:S07]  /*7300*/  MOV R0, UR5 ;  /* 0x0000000500007c02 */ /* 0x010fce0008000f00 */
.L_x_129:
[----:B-1----:R1:W2:Y:S02]  /*7310*/  SYNCS.PHASECHK.TRANS64.TRYWAIT P0, [R0+URZ], R3 ;  /* 0x00000003000075a7 */ /* 0x0022a400080011ff */
[----:B--2---:R-:W-:Y:S05]  /*7320*/  @!P0 NANOSLEEP.SYNCS 0x989680 ;  /* 0x009896800000895d */ /* 0x004fea0003900000 */
[----:B------:R-:W2:Y:S02]  /*7330*/  @!P0 SYNCS.PHASECHK.TRANS64 P0, [R0+URZ], R3 ;  /* 0x00000003000085a7 */ /* 0x000ea400080010ff */
[----:B--2---:R-:W-:Y:S05]  /*7340*/  @!P0 BRA `(.L_x_129) ;  /* 0xfffffffc00f08947 */ /* 0x004fea000383ffff */
[----:B------:R-:W-:Y:S05]  /*7350*/  BRA `(.L_x_130) ;  /* 0xffffffb400047947 */ /* 0x000fea000383ffff */
.L_x_41:
[----:B----4-:R-:W-:-:S07]  /*7360*/  MOV R0, UR5 ;  /* 0x0000000500007c02 */ /* 0x010fce0008000f00 */
.L_x_131:
[----:B-1----:R1:W2:Y:S02]  /*7370*/  SYNCS.PHASECHK.TRANS64.TRYWAIT P0, [R0+URZ], R3 ;  /* 0x00000003000075a7 */ /* 0x0022a400080011ff */
[----:B--2---:R-:W-:Y:S05]  /*7380*/  @!P0 NANOSLEEP.SYNCS 0x989680 ;  /* 0x009896800000895d */ /* 0x004fea0003900000 */
[----:B------:R-:W2:Y:S02]  /*7390*/  @!P0 SYNCS.PHASECHK.TRANS64 P0, [R0+URZ], R3 ;  /* 0x00000003000085a7 */ /* 0x000ea400080010ff */
[----:B--2---:R-:W-:Y:S05]  /*73a0*/  @!P0 BRA `(.L_x_131) ;  /* 0xfffffffc00f08947 */ /* 0x004fea000383ffff */
[----:B------:R-:W-:Y:S05]  /*73b0*/  BRA `(.L_x_132) ;  /* 0xffffffb400107947 */ /* 0x000fea000383ffff */
.L_x_42:
[----:B----4-:R-:W-:-:S07]  /*73c0*/  MOV R0, UR5 ;  /* 0x0000000500007c02 */ /* 0x010fce0008000f00 */
.L_x_133:
[----:B-1----:R1:W2:Y:S02]  /*73d0*/  SYNCS.PHASECHK.TRANS64.TRYWAIT P0, [R0+URZ], R3 ;  /* 0x00000003000075a7 */ /* 0x0022a400080011ff */
[----:B--2---:R-:W-:Y:S05]  /*73e0*/  @!P0 NANOSLEEP.SYNCS 0x989680 ;  /* 0x009896800000895d */ /* 0x004fea0003900000 */
[----:B------:R-:W2:Y:S02]  /*73f0*/  @!P0 SYNCS.PHASECHK.TRANS64 P0, [R0+URZ], R3 ;  /* 0x00000003000085a7 */ /* 0x000ea400080010ff */
[----:B--2---:R-:W-:Y:S05]  /*7400*/  @!P0 BRA `(.L_x_133) ;  /* 0xfffffffc00f08947 */ /* 0x004fea000383ffff */
[----:B------:R-:W-:Y:S05]  /*7410*/  BRA `(.L_x_134) ;  /* 0xffffffb4001c7947 */ /* 0x000fea000383ffff */
.L_x_43:
[----:B----4-:R-:W-:-:S07]  /*7420*/  MOV R0, UR5 ;  /* 0x0000000500007c02 */ /* 0x010fce0008000f00 */
.L_x_135:
[----:B-1----:R1:W2:Y:S02]  /*7430*/  SYNCS.PHASECHK.TRANS64.TRYWAIT P0, [R0+URZ], R3 ;  /* 0x00000003000075a7 */ /* 0x0022a400080011ff */
[----:B--2---:R-:W-:Y:S05]  /*7440*/  @!P0 NANOSLEEP.SYNCS 0x989680 ;  /* 0x009896800000895d */ /* 0x004fea0003900000 */
[----:B------:R-:W2:Y:S02]  /*7450*/  @!P0 SYNCS.PHASECHK.TRANS64 P0, [R0+URZ], R3 ;  /* 0x00000003000085a7 */ /* 0x000ea400080010ff */
[----:B--2---:R-:W-:Y:S05]  /*7460*/  @!P0 BRA `(.L_x_135) ;  /* 0xfffffffc00f08947 */ /* 0x004fea000383ffff */
[----:B------:R-:W-:Y:S05]  /*7470*/  BRA `(.L_x_136) ;  /* 0xffffffb400287947 */ /* 0x000fea000383ffff */
.L_x_44:
[----:B----4-:R-:W-:-:S07]  /*7480*/  MOV R0, UR5 ;  /* 0x0000000500007c02 */ /* 0x010fce0008000f00 */
.L_x_137:
[----:B-1----:R1:W2:Y:S02]  /*7490*/  SYNCS.PHASECHK.TRANS64.TRYWAIT P0, [R0+URZ], R3 ;  /* 0x00000003000075a7 */ /* 0x0022a400080011ff */
[----:B--2---:R-:W-:Y:S05]  /*74a0*/  @!P0 NANOSLEEP.SYNCS 0x989680 ;  /* 0x009896800000895d */ /* 0x004fea0003900000 */
[----:B------:R-:W2:Y:S02]  /*74b0*/  @!P0 SYNCS.PHASECHK.TRANS64 P0, [R0+URZ], R3 ;  /* 0x00000003000085a7 */ /* 0x000ea400080010ff */
[----:B--2---:R-:W-:Y:S05]  /*74c0*/  @!P0 BRA `(.L_x_137) ;  /* 0xfffffffc00f08947 */ /* 0x004fea000383ffff */
[----:B------:R-:W-:Y:S05]  /*74d0*/  BRA `(.L_x_138) ;  /* 0xffffffb400347947 */ /* 0x000fea000383ffff */
.L_x_45:
[----:B----4-:R-:W-:-:S07]  /*74e0*/  MOV R0, UR5 ;  /* 0x0000000500007c02 */ /* 0x010fce0008000f00 */
.L_x_139:
[----:B-1----:R1:W2:Y:S02]  /*74f0*/  SYNCS.PHASECHK.TRANS64.TRYWAIT P0, [R0+URZ], R3 ;  /* 0x00000003000075a7 */ /* 0x0022a400080011ff */
[----:B--2---:R-:W-:Y:S05]  /*7500*/  @!P0 NANOSLEEP.SYNCS 0x989680 ;  /* 0x009896800000895d */ /* 0x004fea0003900000 */
[----:B------:R-:W2:Y:S02]  /*7510*/  @!P0 SYNCS.PHASECHK.TRANS64 P0, [R0+URZ], R3 ;  /* 0x00000003000085a7 */ /* 0x000ea400080010ff */
[----:B--2---:R-:W-:Y:S05]  /*7520*/  @!P0 BRA `(.L_x_139) ;  /* 0xfffffffc00f08947 */ /* 0x004fea000383ffff */
[----:B------:R-:W-:Y:S05]  /*7530*/  BRA `(.L_x_140) ;  /* 0xffffffb400407947 */ /* 0x000fea000383ffff */
.L_x_46:
[----:B----4-:R-:W-:-:S07]  /*7540*/  MOV R0, UR5 ;  /* 0x0000000500007c02 */ /* 0x010fce0008000f00 */
.L_x_141:
[----:B-1----:R1:W2:Y:S02]  /*7550*/  SYNCS.PHASECHK.TRANS64.TRYWAIT P0, [R0+URZ], R3 ;  /* 0x00000003000075a7 */ /* 0x0022a400080011ff */
[----:B--2---:R-:W-:Y:S05]  /*7560*/  @!P0 NANOSLEEP.SYNCS 0x989680 ;  /* 0x009896800000895d */ /* 0x004fea0003900000 */
[----:B------:R-:W2:Y:S02]  /*7570*/  @!P0 SYNCS.PHASECHK.TRANS64 P0, [R0+URZ], R3 ;  /* 0x00000003000085a7 */ /* 0x000ea400080010ff */
[----:B--2---:R-:W-:Y:S05]  /*7580*/  @!P0 BRA `(.L_x_141) ;  /* 0xfffffffc00f08947 */ /* 0x004fea000383ffff */
[----:B------:R-:W-:Y:S05]  /*7590*/  BRA `(.L_x_142) ;  /* 0xffffffb4004c7947 */ /* 0x000fea000383ffff */
.L_x_47:
[----:B----4-:R-:W-:-:S07]  /*75a0*/  MOV R0, UR5 ;  /* 0x0000000500007c02 */ /* 0x010fce0008000f00 */
.L_x_143:
[----:B-1----:R1:W2:Y:S02]  /*75b0*/  SYNCS.PHASECHK.TRANS64.TRYWAIT P0, [R0+URZ], R3 ;  /* 0x00000003000075a7 */ /* 0x0022a400080011ff */
[----:B--2---:R-:W-:Y:S05]  /*75c0*/  @!P0 NANOSLEEP.SYNCS 0x989680 ;  /* 0x009896800000895d */ /* 0x004fea0003900000 */
[----:B------:R-:W2:Y:S02]  /*75d0*/  @!P0 SYNCS.PHASECHK.TRANS64 P0, [R0+URZ], R3 ;  /* 0x00000003000085a7 */ /* 0x000ea400080010ff */
[----:B--2---:R-:W-:Y:S05]  /*75e0*/  @!P0 BRA `(.L_x_143) ;  /* 0xfffffffc00f08947 */ /* 0x004fea000383ffff */
[----:B------:R-:W-:Y:S05]  /*75f0*/  BRA `(.L_x_144) ;  /* 0xffffffb400587947 */ /* 0x000fea000383ffff */
.L_x_48:
[----:B----4-:R-:W-:-:S07]  /*7600*/  MOV R0, UR5 ;  /* 0x0000000500007c02 */ /* 0x010fce0008000f00 */
.L_x_145:
[----:B-1----:R1:W2:Y:S02]  /*7610*/  SYNCS.PHASECHK.TRANS64.TRYWAIT P0, [R0+URZ], R3 ;  /* 0x00000003000075a7 */ /* 0x0022a400080011ff */
[----:B--2---:R-:W-:Y:S05]  /*7620*/  @!P0 NANOSLEEP.SYNCS 0x989680 ;  /* 0x009896800000895d */ /* 0x004fea0003900000 */
[----:B------:R-:W2:Y:S02]  /*7630*/  @!P0 SYNCS.PHASECHK.TRANS64 P0, [R0+URZ], R3 ;  /* 0x00000003000085a7 */ /* 0x000ea400080010ff */
[----:B--2---:R-:W-:Y:S05]  /*7640*/  @!P0 BRA `(.L_x_145) ;  /* 0xfffffffc00f08947 */ /* 0x004fea000383ffff */
[----:B------:R-:W-:Y:S05]  /*7650*/  BRA `(.L_x_146) ;  /* 0xffffffb400647947 */ /* 0x000fea000383ffff */
.L_x_49:
[----:B----4-:R-:W-:-:S07]  /*7660*/  MOV R0, UR5 ;  /* 0x0000000500007c02 */ /* 0x010fce0008000f00 */
.L_x_147:
[----:B-1----:R1:W2:Y:S02]  /*7670*/  SYNCS.PHASECHK.TRANS64.TRYWAIT P0, [R0+URZ], R3 ;  /* 0x00000003000075a7 */ /* 0x0022a400080011ff */
[----:B--2---:R-:W-:Y:S05]  /*7680*/  @!P0 NANOSLEEP.SYNCS 0x989680 ;  /* 0x009896800000895d */ /* 0x004fea0003900000 */
[----:B------:R-:W2:Y:S02]  /*7690*/  @!P0 SYNCS.PHASECHK.TRANS64 P0, [R0+URZ], R3 ;  /* 0x00000003000085a7 */ /* 0x000ea400080010ff */
[----:B--2---:R-:W-:Y:S05]  /*76a0*/  @!P0 BRA `(.L_x_147) ;  /* 0xfffffffc00f08947 */ /* 0x004fea000383ffff */
[----:B------:R-:W-:Y:S05]  /*76b0*/  BRA `(.L_x_148) ;  /* 0xffffffb400707947 */ /* 0x000fea000383ffff */
.L_x_50:
[----:B----4-:R-:W-:-:S07]  /*76c0*/  MOV R0, UR5 ;  /* 0x0000000500007c02 */ /* 0x010fce0008000f00 */
.L_x_149:
[----:B-1----:R1:W2:Y:S02]  /*76d0*/  SYNCS.PHASECHK.TRANS64.TRYWAIT P0, [R0+URZ], R3 ;  /* 0x00000003000075a7 */ /* 0x0022a400080011ff */
[----:B--2---:R-:W-:Y:S05]  /*76e0*/  @!P0 NANOSLEEP.SYNCS 0x989680 ;  /* 0x009896800000895d */ /* 0x004fea0003900000 */
[----:B------:R-:W2:Y:S02]  /*76f0*/  @!P0 SYNCS.PHASECHK.TRANS64 P0, [R0+URZ], R3 ;  /* 0x00000003000085a7 */ /* 0x000ea400080010ff */
[----:B--2---:R-:W-:Y:S05]  /*7700*/  @!P0 BRA `(.L_x_149) ;  /* 0xfffffffc00f08947 */ /* 0x004fea000383ffff */
[----:B------:R-:W-:Y:S05]  /*7710*/  BRA `(.L_x_150) ;  /* 0xffffffb4007c7947 */ /* 0x000fea000383ffff */
.L_x_51:
[----:B----4-:R-:W-:-:S07]  /*7720*/  MOV R0, UR5 ;  /* 0x0000000500007c02 */ /* 0x010fce0008000f00 */
.L_x_151:
[----:B-1----:R1:W2:Y:S02]  /*7730*/  SYNCS.PHASECHK.TRANS64.TRYWAIT P0, [R0+URZ], R3 ;  /* 0x00000003000075a7 */ /* 0x0022a400080011ff */
[----:B--2---:R-:W-:Y:S05]  /*7740*/  @!P0 NANOSLEEP.SYNCS 0x989680 ;  /* 0x009896800000895d */ /* 0x004fea0003900000 */
[----:B------:R-:W2:Y:S02]  /*7750*/  @!P0 SYNCS.PHASECHK.TRANS64 P0, [R0+URZ], R3 ;  /* 0x00000003000085a7 */ /* 0x000ea400080010ff */
[----:B--2---:R-:W-:Y:S05]  /*7760*/  @!P0 BRA `(.L_x_151) ;  /* 0xfffffffc00f08947 */ /* 0x004fea000383ffff */
[----:B------:R-:W-:Y:S05]  /*7770*/  BRA `(.L_x_152) ;  /* 0xffffffb400887947 */ /* 0x000fea000383ffff */
.L_x_52:
[----:B----4-:R-:W-:-:S07]  /*7780*/  MOV R0, UR5 ;  /* 0x0000000500007c02 */ /* 0x010fce0008000f00 */
.L_x_153:
[----:B-1----:R1:W2:Y:S02]  /*7790*/  SYNCS.PHASECHK.TRANS64.TRYWAIT P0, [R0+URZ], R3 ;  /* 0x00000003000075a7 */ /* 0x0022a400080011ff */
[----:B--2---:R-:W-:Y:S05]  /*77a0*/  @!P0 NANOSLEEP.SYNCS 0x989680 ;  /* 0x009896800000895d */ /* 0x004fea0003900000 */
[----:B------:R-:W2:Y:S02]  /*77b0*/  @!P0 SYNCS.PHASECHK.TRANS64 P0, [R0+URZ], R3 ;  /* 0x00000003000085a7 */ /* 0x000ea400080010ff */
[----:B--2---:R-:W-:Y:S05]  /*77c0*/  @!P0 BRA `(.L_x_153) ;  /* 0xfffffffc00f08947 */ /* 0x004fea000383ffff */
[----:B------:R-:W-:Y:S05]  /*77d0*/  BRA `(.L_x_154) ;  /* 0xffffffb400947947 */ /* 0x000fea000383ffff */
.L_x_53:
[----:B----4-:R-:W-:-:S07]  /*77e0*/  MOV R0, UR5 ;  /* 0x0000000500007c02 */ /* 0x010fce0008000f00 */
.L_x_155:
[----:B-1----:R1:W2:Y:S02]  /*77f0*/  SYNCS.PHASECHK.TRANS64.TRYWAIT P0, [R0+URZ], R3 ;  /* 0x00000003000075a7 */ /* 0x0022a400080011ff */
[----:B--2---:R-:W-:Y:S05]  /*7800*/  @!P0 NANOSLEEP.SYNCS 0x989680 ;  /* 0x009896800000895d */ /* 0x004fea0003900000 */
[----:B------:R-:W2:Y:S02]  /*7810*/  @!P0 SYNCS.PHASECHK.TRANS64 P0, [R0+URZ], R3 ;  /* 0x00000003000085a7 */ /* 0x000ea400080010ff */
[----:B--2---:R-:W-:Y:S05]  /*7820*/  @!P0 BRA `(.L_x_155) ;  /* 0xfffffffc00f08947 */ /* 0x004fea000383ffff */
[----:B------:R-:W-:Y:S05]  /*7830*/  BRA `(.L_x_156) ;  /* 0xffffffb400a07947 */ /* 0x000fea000383ffff */
.L_x_54:
[----:B----4-:R-:W-:-:S07]  /*7840*/  MOV R0, UR5 ;  /* 0x0000000500007c02 */ /* 0x010fce0008000f00 */
.L_x_157:
[----:B-1----:R1:W2:Y:S02]  /*7850*/  SYNCS.PHASECHK.TRANS64.TRYWAIT P0, [R0+URZ], R3 ;  /* 0x00000003000075a7 */ /* 0x0022a400080011ff */
[----:B--2---:R-:W-:Y:S05]  /*7860*/  @!P0 NANOSLEEP.SYNCS 0x989680 ;  /* 0x009896800000895d */ /* 0x004fea0003900000 */
[----:B------:R-:W2:Y:S02]  /*7870*/  @!P0 SYNCS.PHASECHK.TRANS64 P0, [R0+URZ], R3 ;  /* 0x00000003000085a7 */ /* 0x000ea400080010ff */
[----:B--2---:R-:W-:Y:S05]  /*7880*/  @!P0 BRA `(.L_x_157) ;  /* 0xfffffffc00f08947 */ /* 0x004fea000383ffff */
[----:B------:R-:W-:Y:S05]  /*7890*/  BRA `(.L_x_158) ;  /* 0xffffffb400ac7947 */ /* 0x000fea000383ffff */
.L_x_55:
[----:B----4-:R-:W-:-:S07]  /*78a0*/  MOV R0, UR5 ;  /* 0x0000000500007c02 */ /* 0x010fce0008000f00 */
.L_x_159:
[----:B-1----:R1:W2:Y:S02]  /*78b0*/  SYNCS.PHASECHK.TRANS64.TRYWAIT P0, [R0+URZ], R3 ;  /* 0x00000003000075a7 */ /* 0x0022a400080011ff */
[----:B--2---:R-:W-:Y:S05]  /*78c0*/  @!P0 NANOSLEEP.SYNCS 0x989680 ;  /* 0x009896800000895d */ /* 0x004fea0003900000 */
[----:B------:R-:W2:Y:S02]  /*78d0*/  @!P0 SYNCS.PHASECHK.TRANS64 P0, [R0+URZ], R3 ;  /* 0x00000003000085a7 */ /* 0x000ea400080010ff */
[----:B--2---:R-:W-:Y:S05]  /*78e0*/  @!P0 BRA `(.L_x_159) ;  /* 0xfffffffc00f08947 */ /* 0x004fea000383ffff */
[----:B------:R-:W-:Y:S05]  /*78f0*/  BRA `(.L_x_160) ;  /* 0xffffffb400b87947 */ /* 0x000fea000383ffff */
.L_x_56:
[----:B----4-:R-:W-:-:S07]  /*7900*/  MOV R0, UR5 ;  /* 0x0000000500007c02 */ /* 0x010fce0008000f00 */
.L_x_161:
[----:B-1----:R1:W2:Y:S02]  /*7910*/  SYNCS.PHASECHK.TRANS64.TRYWAIT P0, [R0+URZ], R3 ;  /* 0x00000003000075a7 */ /* 0x0022a400080011ff */
[----:B--2---:R-:W-:Y:S05]  /*7920*/  @!P0 NANOSLEEP.SYNCS 0x989680 ;  /* 0x009896800000895d */ /* 0x004fea0003900000 */
[----:B------:R-:W2:Y:S02]  /*7930*/  @!P0 SYNCS.PHASECHK.TRANS64 P0, [R0+URZ], R3 ;  /* 0x00000003000085a7 */ /* 0x000ea400080010ff */
[----:B--2---:R-:W-:Y:S05]  /*7940*/  @!P0 BRA `(.L_x_161) ;  /* 0xfffffffc00f08947 */ /* 0x004fea000383ffff */
[----:B------:R-:W-:Y:S05]  /*7950*/  BRA `(.L_x_162) ;  /* 0xffffffb400c47947 */ /* 0x000fea000383ffff */
.L_x_57:
[----:B----4-:R-:W-:-:S07]  /*7960*/  MOV R0, UR5 ;  /* 0x0000000500007c02 */ /* 0x010fce0008000f00 */
.L_x_163:
[----:B-1----:R1:W2:Y:S02]  /*7970*/  SYNCS.PHASECHK.TRANS64.TRYWAIT P0, [R0+URZ], R3 ;  /* 0x00000003000075a7 */ /* 0x0022a400080011ff */
[----:B--2---:R-:W-:Y:S05]  /*7980*/  @!P0 NANOSLEEP.SYNCS 0x989680 ;  /* 0x009896800000895d */ /* 0x004fea0003900000 */
[----:B------:R-:W2:Y:S02]  /*7990*/  @!P0 SYNCS.PHASECHK.TRANS64 P0, [R0+URZ], R3 ;  /* 0x00000003000085a7 */ /* 0x000ea400080010ff */
[----:B--2---:R-:W-:Y:S05]  /*79a0*/  @!P0 BRA `(.L_x_163) ;  /* 0xfffffffc00f08947 */ /* 0x004fea000383ffff */
[----:B------:R-:W-:Y:S05]  /*79b0*/  BRA `(.L_x_164) ;  /* 0xffffffb400d07947 */ /* 0x000fea000383ffff */
.L_x_58:
[----:B----4-:R-:W-:-:S07]  /*79c0*/  MOV R0, UR5 ;  /* 0x0000000500007c02 */ /* 0x010fce0008000f00 */
.L_x_165:
[----:B-1----:R1:W2:Y:S02]  /*79d0*/  SYNCS.PHASECHK.TRANS64.TRYWAIT P0, [R0+URZ], R3 ;  /* 0x00000003000075a7 */ /* 0x0022a400080011ff */
[----:B--2---:R-:W-:Y:S05]  /*79e0*/  @!P0 NANOSLEEP.SYNCS 0x989680 ;  /* 0x009896800000895d */ /* 0x004fea0003900000 */
[----:B------:R-:W2:Y:S02]  /*79f0*/  @!P0 SYNCS.PHASECHK.TRANS64 P0, [R0+URZ], R3 ;  /* 0x00000003000085a7 */ /* 0x000ea400080010ff */
[----:B--2---:R-:W-:Y:S05]  /*7a00*/  @!P0 BRA `(.L_x_165) ;  /* 0xfffffffc00f08947 */ /* 0x004fea000383ffff */
[----:B------:R-:W-:Y:S05]  /*7a10*/  BRA `(.L_x_166) ;  /* 0xffffffb400dc7947 */ /* 0x000fea000383ffff */
.L_x_59:
[----:B----4-:R-:W-:-:S07]  /*7a20*/  MOV R0, UR5 ;  /* 0x0000000500007c02 */ /* 0x010fce0008000f00 */
.L_x_167:
[----:B-1----:R1:W2:Y:S02]  /*7a30*/  SYNCS.PHASECHK.TRANS64.TRYWAIT P0, [R0+URZ], R3 ;  /* 0x00000003000075a7 */ /* 0x0022a400080011ff */
[----:B--2---:R-:W-:Y:S05]  /*7a40*/  @!P0 NANOSLEEP.SYNCS 0x989680 ;  /* 0x009896800000895d */ /* 0x004fea0003900000 */
[----:B------:R-:W2:Y:S02]  /*7a50*/  @!P0 SYNCS.PHASECHK.TRANS64 P0, [R0+URZ], R3 ;  /* 0x00000003000085a7 */ /* 0x000ea400080010ff */
[----:B--2---:R-:W-:Y:S05]  /*7a60*/  @!P0 BRA `(.L_x_167) ;  /* 0xfffffffc00f08947 */ /* 0x004fea000383ffff */
[----:B------:R-:W-:Y:S05]  /*7a70*/  BRA `(.L_x_168) ;  /* 0xffffffb400e87947 */ /* 0x000fea000383ffff */
.L_x_60:
[----:B----4-:R-:W-:-:S07]  /*7a80*/  MOV R0, UR5 ;  /* 0x0000000500007c02 */ /* 0x010fce0008000f00 */
.L_x_169:
[----:B-1----:R1:W2:Y:S02]  /*7a90*/  SYNCS.PHASECHK.TRANS64.TRYWAIT P0, [R0+URZ], R3 ;  /* 0x00000003000075a7 */ /* 0x0022a400080011ff */
[----:B--2---:R-:W-:Y:S05]  /*7aa0*/  @!P0 NANOSLEEP.SYNCS 0x989680 ;  /* 0x009896800000895d */ /* 0x004fea0003900000 */
[----:B------:R-:W2:Y:S02]  /*7ab0*/  @!P0 SYNCS.PHASECHK.TRANS64 P0, [R0+URZ], R3 ;  /* 0x00000003000085a7 */ /* 0x000ea400080010ff */
[----:B--2---:R-:W-:Y:S05]  /*7ac0*/  @!P0 BRA `(.L_x_169) ;  /* 0xfffffffc00f08947 */ /* 0x004fea000383ffff */
[----:B------:R-:W-:Y:S05]  /*7ad0*/  BRA `(.L_x_170) ;  /* 0xffffffb400f47947 */ /* 0x000fea000383ffff */
.L_x_61:
[----:B----4-:R-:W-:-:S07]  /*7ae0*/  MOV R0, UR5 ;  /* 0x0000000500007c02 */ /* 0x010fce0008000f00 */
.L_x_171:
[----:B-1----:R1:W2:Y:S02]  /*7af0*/  SYNCS.PHASECHK.TRANS64.TRYWAIT P0, [R0+URZ], R3 ;  /* 0x00000003000075a7 */ /* 0x0022a400080011ff */
[----:B--2---:R-:W-:Y:S05]  /*7b00*/  @!P0 NANOSLEEP.SYNCS 0x989680 ;  /* 0x009896800000895d */ /* 0x004fea0003900000 */
[----:B------:R-:W2:Y:S02]  /*7b10*/  @!P0 SYNCS.PHASECHK.TRANS64 P0, [R0+URZ], R3 ;  /* 0x00000003000085a7 */ /* 0x000ea400080010ff */
[----:B--2---:R-:W-:Y:S05]  /*7b20*/  @!P0 BRA `(.L_x_171) ;  /* 0xfffffffc00f08947 */ /* 0x004fea000383ffff */
[----:B------:R-:W-:Y:S05]  /*7b30*/  BRA `(.L_x_172) ;  /* 0xffffffb800007947 */ /* 0x000fea000383ffff */
.L_x_62:
[----:B----4-:R-:W-:-:S07]  /*7b40*/  MOV R0, UR5 ;  /* 0x0000000500007c02 */ /* 0x010fce0008000f00 */
.L_x_173:
[----:B-1----:R1:W2:Y:S02]  /*7b50*/  SYNCS.PHASECHK.TRANS64.TRYWAIT P0, [R0+URZ], R3 ;  /* 0x00000003000075a7 */ /* 0x0022a400080011ff */
[----:B--2---:R-:W-:Y:S05]  /*7b60*/  @!P0 NANOSLEEP.SYNCS 0x989680 ;  /* 0x009896800000895d */ /* 0x004fea0003900000 */
[----:B------:R-:W2:Y:S02]  /*7b70*/  @!P0 SYNCS.PHASECHK.TRANS64 P0, [R0+URZ], R3 ;  /* 0x00000003000085a7 */ /* 0x000ea400080010ff */
[----:B--2---:R-:W-:Y:S05]  /*7b80*/  @!P0 BRA `(.L_x_173) ;  /* 0xfffffffc00f08947 */ /* 0x004fea000383ffff */
[----:B------:R-:W-:Y:S05]  /*7b90*/  BRA `(.L_x_174) ;  /* 0xffffffb8000c7947 */ /* 0x000fea000383ffff */
.L_x_65:
[----:B-1----:R1:W2:Y:S02]  /*7ba0*/  SYNCS.PHASECHK.TRANS64.TRYWAIT P0, [R0+URZ+0x230], R5 ;  /* 0x00023005000075a7 */ /* 0x0022a400080011ff */
[----:B--2---:R-:W-:Y:S05]  /*7bb0*/  @!P0 NANOSLEEP.SYNCS 0x989680 ;  /* 0x009896800000895d */ /* 0x004fea0003900000 */
[----:B------:R-:W2:Y:S02]  /*7bc0*/  @!P0 SYNCS.PHASECHK.TRANS64 P0, [R0+URZ+0x230], R5 ;  /* 0x00023005000085a7 */ /* 0x000ea400080010ff */
[----:B--2---:R-:W-:Y:S05]  /*7bd0*/  @!P0 BRA `(.L_x_65) ;  /* 0xfffffffc00f08947 */ /* 0x004fea000383ffff */
[----:B------:R-:W-:Y:S05]  /*7be0*/  BRA `(.L_x_175) ;  /* 0xffffffb800687947 */ /* 0x000fea000383ffff */
.L_x_66:
[----:B------:R-:W-:-:S07]  /*7bf0*/  MOV R0, UR5 ;  /* 0x0000000500007c02 */ /* 0x000fce0008000f00 */
.L_x_176:
[----:B-1----:R1:W2:Y:S02]  /*7c00*/  SYNCS.PHASECHK.TRANS64.TRYWAIT P0, [R0+URZ+0x1e0], R5 ;  /* 0x0001e005000075a7 */ /* 0x0022a400080011ff */
[----:B--2---:R-:W-:Y:S05]  /*7c10*/  @!P0 NANOSLEEP.SYNCS 0x989680 ;  /* 0x009896800000895d */ /* 0x004fea0003900000 */
[----:B------:R-:W2:Y:S02]  /*7c20*/  @!P0 SYNCS.PHASECHK.TRANS64 P0, [R0+URZ+0x1e0], R5 ;  /* 0x0001e005000085a7 */ /* 0x000ea400080010ff */
[----:B--2---:R-:W-:Y:S05]  /*7c30*/  @!P0 BRA `(.L_x_176) ;  /* 0xfffffffc00f08947 */ /* 0x004fea000383ffff */
[----:B------:R-:W-:Y:S05]  /*7c40*/  BRA `(.L_x_177) ;  /* 0xffffffb800787947 */ /* 0x000fea000383ffff */
.L_x_67:
[----:B-1----:R1:W2:Y:S02]  /*7c50*/  SYNCS.PHASECHK.TRANS64.TRYWAIT P1, [R0+URZ+0x1d0], R5 ;  /* 0x0001d005000075a7 */ /* 0x0022a400080211ff */
[----:B--2---:R-:W-:Y:S05]  /*7c60*/  @!P1 NANOSLEEP.SYNCS 0x989680 ;  /* 0x009896800000995d */ /* 0x004fea0003900000 */
[----:B------:R-:W2:Y:S02]  /*7c70*/  @!P1 SYNCS.PHASECHK.TRANS64 P1, [R0+URZ+0x1d0], R5 ;  /* 0x0001d005000095a7 */ /* 0x000ea400080210ff */
[----:B--2---:R-:W-:Y:S05]  /*7c80*/  @!P1 BRA `(.L_x_67) ;  /* 0xfffffffc00f09947 */ /* 0x004fea000383ffff */
[----:B------:R-:W-:Y:S05]  /*7c90*/  BRA `(.L_x_178) ;  /* 0xffffffb800a87947 */ /* 0x000fea000383ffff */
.L_x_70:
[----:B------:R-:W-:-:S07]  /*7ca0*/  MOV R0, UR5 ;  /* 0x0000000500007c02 */ /* 0x000fce0008000f00 */
.L_x_179:
[----:B-1----:R1:W2:Y:S02]  /*7cb0*/  SYNCS.PHASECHK.TRANS64.TRYWAIT P0, [R0+URZ+0x1e0], R3 ;  /* 0x0001e003000075a7 */ /* 0x0022a400080011ff */
[----:B--2---:R-:W-:Y:S05]  /*7cc0*/  @!P0 NANOSLEEP.SYNCS 0x989680 ;  /* 0x009896800000895d */ /* 0x004fea0003900000 */
[----:B------:R-:W2:Y:S02]  /*7cd0*/  @!P0 SYNCS.PHASECHK.TRANS64 P0, [R0+URZ+0x1e0], R3 ;  /* 0x0001e003000085a7 */ /* 0x000ea400080010ff */
[----:B--2---:R-:W-:Y:S05]  /*7ce0*/  @!P0 BRA `(.L_x_179) ;  /* 0xfffffffc00f08947 */ /* 0x004fea000383ffff */
[----:B------:R-:W-:Y:S05]  /*7cf0*/  BRA `(.L_x_69) ;  /* 0xffffffb800fc7947 */ /* 0x000fea000383ffff */
.L_x_77:
[----:B-1----:R1:W2:Y:S02]  /*7d00*/  SYNCS.PHASECHK.TRANS64.TRYWAIT P1, [R0+URZ+0x1d0], R5 ;  /* 0x0001d005000075a7 */ /* 0x0022a400080211ff */
[----:B--2---:R-:W-:Y:S05]  /*7d10*/  @!P1 NANOSLEEP.SYNCS 0x989680 ;  /* 0x009896800000995d */ /* 0x004fea0003900000 */
[----:B------:R-:W2:Y:S02]  /*7d20*/  @!P1 SYNCS.PHASECHK.TRANS64 P1, [R0+URZ+0x1d0], R5 ;  /* 0x0001d005000095a7 */ /* 0x000ea400080210ff */
[----:B--2---:R-:W-:Y:S05]  /*7d30*/  @!P1 BRA `(.L_x_77) ;  /* 0xfffffffc00f09947 */ /* 0x004fea000383ffff */
[----:B------:R-:W-:Y:S05]  /*7d40*/  BRA `(.L_x_180) ;  /* 0xffffffc0005c7947 */ /* 0x000fea000383ffff */
.L_x_78:
[----:B------:R-:W-:-:S07]  /*7d50*/  MOV R3, UR8 ;  /* 0x0000000800037c02 */ /* 0x000fce0008000f00 */
.L_x_181:
[----:B-1----:R1:W2:Y:S02]  /*7d60*/  SYNCS.PHASECHK.TRANS64.TRYWAIT P0, [R3+URZ+0x210], R0 ;  /* 0x00021000030075a7 */ /* 0x0022a400080011ff */
[----:B--2---:R-:W-:Y:S05]  /*7d70*/  @!P0 NANOSLEEP.SYNCS 0x989680 ;  /* 0x009896800000895d */ /* 0x004fea0003900000 */
[----:B------:R-:W2:Y:S02]  /*7d80*/  @!P0 SYNCS.PHASECHK.TRANS64 P0, [R3+URZ+0x210], R0 ;  /* 0x00021000030085a7 */ /* 0x000ea400080010ff */
[----:B--2---:R-:W-:Y:S05]  /*7d90*/  @!P0 BRA `(.L_x_181) ;  /* 0xfffffffc00f08947 */ /* 0x004fea000383ffff */
[----:B------:R-:W-:Y:S05]  /*7da0*/  BRA `(.L_x_182) ;  /* 0xffffffc000ac7947 */ /* 0x000fea000383ffff */
.L_x_81:
[----:B------:R-:W-:Y:S07]  /*7db0*/  MOV R0, UR7 ;  /* 0x0000000700007c02 */ /* 0x000fee0008000f00 */
.L_x_183:
[----:B-1----:R1:W2:Y:S02]  /*7dc0*/  SYNCS.PHASECHK.TRANS64.TRYWAIT P0, [R0+URZ], R3 ;  /* 0x00000003000075a7 */ /* 0x0022a400080011ff */
[----:B--2---:R-:W-:Y:S05]  /*7dd0*/  @!P0 NANOSLEEP.SYNCS 0x989680 ;  /* 0x009896800000895d */ /* 0x004fea0003900000 */
[----:B------:R-:W2:Y:S02]  /*7de0*/  @!P0 SYNCS.PHASECHK.TRANS64 P0, [R0+URZ], R3 ;  /* 0x00000003000085a7 */ /* 0x000ea400080010ff */
[----:B--2---:R-:W-:Y:S05]  /*7df0*/  @!P0 BRA `(.L_x_183) ;  /* 0xfffffffc00f08947 */ /* 0x004fea000383ffff */
[----:B------:R-:W-:Y:S05]  /*7e00*/  BRA `(.L_x_80) ;  /* 0xffffffc000c87947 */ /* 0x000fea000383ffff */
.L_x_84:
[----:B------:R-:W-:-:S07]  /*7e10*/  MOV R0, UR5 ;  /* 0x0000000500007c02 */ /* 0x000fce0008000f00 */
.L_x_184:
[----:B--2---:R2:W3:Y:S02]  /*7e20*/  SYNCS.PHASECHK.TRANS64.TRYWAIT P0, [R0+URZ], R3 ;  /* 0x00000003000075a7 */ /* 0x0044e400080011ff */
[----:B---3--:R-:W-:Y:S05]  /*7e30*/  @!P0 NANOSLEEP.SYNCS 0x989680 ;  /* 0x009896800000895d */ /* 0x008fea0003900000 */
[----:B------:R-:W3:Y:S02]  /*7e40*/  @!P0 SYNCS.PHASECHK.TRANS64 P0, [R0+URZ], R3 ;  /* 0x00000003000085a7 */ /* 0x000ee400080010ff */
[----:B---3--:R-:W-:Y:S05]  /*7e50*/  @!P0 BRA `(.L_x_184) ;  /* 0xfffffffc00f08947 */ /* 0x008fea000383ffff */
[----:B------:R-:W-:Y:S05]  /*7e60*/  BRA `(.L_x_185) ;  /* 0xffffffc4007c7947 */ /* 0x000fea000383ffff */
.L_x_85:
[----:B------:R-:W-:-:S07]  /*7e70*/  MOV R0, UR5 ;  /* 0x0000000500007c02 */ /* 0x000fce0008000f00 */
.L_x_186:
[----:B-1----:R1:W2:Y:S02]  /*7e80*/  SYNCS.PHASECHK.TRANS64.TRYWAIT P0, [R0+URZ], R3 ;  /* 0x00000003000075a7 */ /* 0x0022a400080011ff */
[----:B--2---:R-:W-:Y:S05]  /*7e90*/  @!P0 NANOSLEEP.SYNCS 0x989680 ;  /* 0x009896800000895d */ /* 0x004fea0003900000 */
[----:B------:R-:W2:Y:S02]  /*7ea0*/  @!P0 SYNCS.PHASECHK.TRANS64 P0, [R0+URZ], R3 ;  /* 0x00000003000085a7 */ /* 0x000ea400080010ff */
[----:B--2---:R-:W-:Y:S05]  /*7eb0*/  @!P0 BRA `(.L_x_186) ;  /* 0xfffffffc00f08947 */ /* 0x004fea000383ffff */
[----:B------:R-:W-:Y:S05]  /*7ec0*/  BRA `(.L_x_187) ;  /* 0xffffffc400887947 */ /* 0x000fea000383ffff */
.L_x_86:
[----:B------:R-:W-:-:S07]  /*7ed0*/  MOV R0, UR5 ;  /* 0x0000000500007c02 */ /* 0x000fce0008000f00 */
.L_x_188:
[----:B-1----:R1:W2:Y:S02]  /*7ee0*/  SYNCS.PHASECHK.TRANS64.TRYWAIT P0, [R0+URZ], R3 ;  /* 0x00000003000075a7 */ /* 0x0022a400080011ff */
[----:B--2---:R-:W-:Y:S05]  /*7ef0*/  @!P0 NANOSLEEP.SYNCS 0x989680 ;  /* 0x009896800000895d */ /* 0x004fea0003900000 */
[----:B------:R-:W2:Y:S02]  /*7f00*/  @!P0 SYNCS.PHASECHK.TRANS64 P0, [R0+URZ], R3 ;  /* 0x00000003000085a7 */ /* 0x000ea400080010ff */
[----:B--2---:R-:W-:Y:S05]  /*7f10*/  @!P0 BRA `(.L_x_188) ;  /* 0xfffffffc00f08947 */ /* 0x004fea000383ffff */
[----:B------:R-:W-:Y:S05]  /*7f20*/  BRA `(.L_x_189) ;  /* 0xffffffc400947947 */ /* 0x000fea000383ffff */
.L_x_87:
[----:B------:R-:W-:-:S07]  /*7f30*/  MOV R0, UR7 ;  /* 0x0000000700007c02 */ /* 0x000fce0008000f00 */
.L_x_190:
[----:B-1----:R1:W2:Y:S02]  /*7f40*/  SYNCS.PHASECHK.TRANS64.TRYWAIT P0, [R0+URZ], R3 ;  /* 0x00000003000075a7 */ /* 0x0022a400080011ff */
[----:B--2---:R-:W-:Y:S05]  /*7f50*/  @!P0 NANOSLEEP.SYNCS 0x989680 ;  /* 0x009896800000895d */ /* 0x004fea0003900000 */
[----:B------:R-:W2:Y:S02]  /*7f60*/  @!P0 SYNCS.PHASECHK.TRANS64 P0, [R0+URZ], R3 ;  /* 0x00000003000085a7 */ /* 0x000ea400080010ff */
[----:B--2---:R-:W-:Y:S05]  /*7f70*/  @!P0 BRA `(.L_x_190) ;  /* 0xfffffffc00f08947 */ /* 0x004fea000383ffff */
[----:B------:R-:W-:Y:S05]  /*7f80*/  BRA `(.L_x_191) ;  /* 0xffffffc400a07947 */ /* 0x000fea000383ffff */
.L_x_92:
[----:B---3--:R3:W1:Y:S02]  /*7f90*/  SYNCS.PHASECHK.TRANS64.TRYWAIT P0, [R0+URZ+0x1d0], R3 ;  /* 0x0001d003000075a7 */ /* 0x00866400080011ff */
[----:B-1----:R-:W-:Y:S05]  /*7fa0*/  @!P0 NANOSLEEP.SYNCS 0x989680 ;  /* 0x009896800000895d */ /* 0x002fea0003900000 */
[----:B------:R-:W1:Y:S02]  /*7fb0*/  @!P0 SYNCS.PHASECHK.TRANS64 P0, [R0+URZ+0x1d0], R3 ;  /* 0x0001d003000085a7 */ /* 0x000e6400080010ff */
[----:B-1----:R-:W-:Y:S05]  /*7fc0*/  @!P0 BRA `(.L_x_92) ;  /* 0xfffffffc00f08947 */ /* 0x002fea000383ffff */
[----:B------:R-:W-:Y:S05]  /*7fd0*/  BRA `(.L_x_192) ;  /* 0xffffffc8009c7947 */ /* 0x000fea000383ffff */
.L_x_95:
[----:B------:R-:W-:Y:S07]  /*7fe0*/  MOV R0, UR6 ;  /* 0x0000000600007c02 */ /* 0x000fee0008000f00 */
.L_x_193:
[----:B-1----:R1:W3:Y:S02]  /*7ff0*/  SYNCS.PHASECHK.TRANS64.TRYWAIT P0, [R0+URZ+0x1c8], R3 ;  /* 0x0001c803000075a7 */ /* 0x0022e400080011ff */
[----:B---3--:R-:W-:Y:S05]  /*8000*/  @!P0 NANOSLEEP.SYNCS 0x989680 ;  /* 0x009896800000895d */ /* 0x008fea0003900000 */
[----:B------:R-:W3:Y:S02]  /*8010*/  @!P0 SYNCS.PHASECHK.TRANS64 P0, [R0+URZ+0x1c8], R3 ;  /* 0x0001c803000085a7 */ /* 0x000ee400080010ff */
[----:B---3--:R-:W-:Y:S05]  /*8020*/  @!P0 BRA `(.L_x_193) ;  /* 0xfffffffc00f08947 */ /* 0x008fea000383ffff */
[----:B------:R-:W-:Y:S05]  /*8030*/  BRA `(.L_x_94) ;  /* 0xffffffcc00887947 */ /* 0x000fea000383ffff */
.L_x_98:
[----:B------:R-:W-:Y:S07]  /*8040*/  MOV R3, UR6 ;  /* 0x0000000600037c02 */ /* 0x000fee0008000f00 */
.L_x_194:
[----:B-1----:R1:W2:Y:S02]  /*8050*/  SYNCS.PHASECHK.TRANS64.TRYWAIT P2, [R3+URZ+0x1b8], R26 ;  /* 0x0001b81a030075a7 */ /* 0x0022a400080411ff */
[----:B--2---:R-:W-:Y:S05]  /*8060*/  @!P2 NANOSLEEP.SYNCS 0x989680 ;  /* 0x009896800000a95d */ /* 0x004fea0003900000 */
[----:B------:R-:W2:Y:S02]  /*8070*/  @!P2 SYNCS.PHASECHK.TRANS64 P2, [R3+URZ+0x1b8], R26 ;  /* 0x0001b81a0300a5a7 */ /* 0x000ea400080410ff */
[----:B--2---:R-:W-:Y:S05]  /*8080*/  @!P2 BRA `(.L_x_194) ;  /* 0xfffffffc00f0a947 */ /* 0x004fea000383ffff */
[----:B------:R-:W-:Y:S05]  /*8090*/  BRA `(.L_x_195) ;  /* 0xffffffd0001c7947 */ /* 0x000fea000383ffff */
.L_x_101:
[----:B--2---:R2:W4:Y:S02]  /*80a0*/  SYNCS.PHASECHK.TRANS64.TRYWAIT P0, [R0+URZ+0x1d0], R3 ;  /* 0x0001d003000075a7 */ /* 0x00452400080011ff */
[----:B----4-:R-:W-:Y:S05]  /*80b0*/  @!P0 NANOSLEEP.SYNCS 0x989680 ;  /* 0x009896800000895d */ /* 0x010fea0003900000 */
[----:B------:R-:W4:Y:S02]  /*80c0*/  @!P0 SYNCS.PHASECHK.TRANS64 P0, [R0+URZ+0x1d0], R3 ;  /* 0x0001d003000085a7 */ /* 0x000f2400080010ff */
[----:B----4-:R-:W-:Y:S05]  /*80d0*/  @!P0 BRA `(.L_x_101) ;  /* 0xfffffffc00f08947 */ /* 0x010fea000383ffff */
[----:B------:R-:W-:Y:S05]  /*80e0*/  BRA `(.L_x_196) ;  /* 0xffffffd400787947 */ /* 0x000fea000383ffff */
.L_x_112:
[----:B-1----:R-:W-:Y:S04]  /*80f0*/  MOV R0, UR43 ;  /* 0x0000002b00007c02 */ /* 0x002fe80008000f00 */
[----:B------:R1:W2:Y:S03]  /*8100*/  SYNCS.PHASECHK.TRANS64.TRYWAIT P1, [R0+URZ+0x1b0], R3 ;  /* 0x0001b003000075a7 */ /* 0x0002a600080211ff */
[----:B--2---:R-:W-:Y:S05]  /*8110*/  @!P1 NANOSLEEP.SYNCS 0x989680 ;  /* 0x009896800000995d */ /* 0x004fea0003900000 */
[----:B------:R-:W2:Y:S02]  /*8120*/  @!P1 SYNCS.PHASECHK.TRANS64 P1, [R0+URZ+0x1b0], R3 ;  /* 0x0001b003000095a7 */ /* 0x000ea400080210ff */
[----:B--2---:R-:W-:Y:S05]  /*8130*/  @!P1 BRA `(.L_x_112) ;  /* 0xfffffffc00ec9947 */ /* 0x004fea000383ffff */
[----:B------:R-:W-:Y:S05]  /*8140*/  BRA `(.L_x_111) ;  /* 0xffffffe0006c7947 */ /* 0x000fea000383ffff */
.L_x_114:
[----:B-1----:R1:W4:Y:S02]  /*8150*/  SYNCS.PHASECHK.TRANS64.TRYWAIT P1, [R92+URZ+0x1f0], R7 ;  /* 0x0001f0075c0075a7 */ /* 0x00232400080211ff */
[----:B----4-:R-:W-:Y:S05]  /*8160*/  @!P1 NANOSLEEP.SYNCS 0x989680 ;  /* 0x009896800000995d */ /* 0x010fea0003900000 */
[----:B------:R-:W4:Y:S02]  /*8170*/  @!P1 SYNCS.PHASECHK.TRANS64 P1, [R92+URZ+0x1f0], R7 ;  /* 0x0001f0075c0095a7 */ /* 0x000f2400080210ff */
[----:B----4-:R-:W-:Y:S05]  /*8180*/  @!P1 BRA `(.L_x_114) ;  /* 0xfffffffc00f09947 */ /* 0x010fea000383ffff */
[----:B------:R-:W-:Y:S05]  /*8190*/  BRA `(.L_x_113) ;  /* 0xffffffe000a87947 */ /* 0x000fea000383ffff */
        .weak           $__internal_0_$__cuda_sm10x_tcgen05_guardrail_trap_col_being_dealloced_not_returned_by_alloc
        .type           $__internal_0_$__cuda_sm10x_tcgen05_guardrail_trap_col_being_dealloced_not_returned_by_alloc,@function
        .size           $__internal_0_$__cuda_sm10x_tcgen05_guardrail_trap_col_being_dealloced_not_returned_by_alloc,($__internal_1_$__cuda_sm10x_tcgen05_guardrail_trap_phase_invalid_during_alloc - $__internal_0_$__cuda_sm10x_tcgen05_guardrail_trap_col_being_dealloced_not_returned_by_alloc)
$__internal_0_$__cuda_sm10x_tcgen05_guardrail_trap_col_being_dealloced_not_returned_by_alloc:
[----:B------:R-:W-:Y:S05]  /*81a0*/  BPT.TRAP 0x1 ;  /* 0x000000040000795c */ /* 0x000fea0000300000 */
[----:B------:R-:W-:-:S04]  /*81b0*/  HFMA2 R3, -RZ, RZ, 0, 0 ;  /* 0x00000000ff037431 */ /* 0x000fc800000001ff */
[----:B------:R-:W-:Y:S05]  /*81c0*/  RET.REL.NODEC R2 `(_ZN7cutlass13device_kernelINS_4gemm6kernel13GemmUniversalIN4cute5tupleIJiiiiEEENS1_10collective13CollectiveMmaINS1_35MainloopSm100TmaUmmaWarpSpecializedILi27ELi2ELi4ENS5_IJNS4_1CILi1EEESB_SB_EEEEENS5_IJNSA_ILi64EEESE_SE_EEENS_12float_e5m2_tENS5_IJlSB_lEEENS_12float_e4m3_tESH_NS4_8TiledMMAINS4_8MMA_AtomIJNS4_10MMA_TraitsINS4_19SM100_MMA_F8F6F4_SSEJSG_SI_fSE_SE_NS4_17integral_constantINS4_4UMMA5MajorELSP_0EEESQ_NSN_INSO_7ScaleInELSR_0EEESS_EEEEEENS4_6LayoutISC_NS5_IJNSA_ILi0EEESW_SW_EEEEENS5_IJNS4_10UnderscoreESZ_SZ_EEEEENS4_13SM90_TMA_LOADENS4_14ComposedLayoutINS4_7SwizzleILi2ELi4ELi3EEENS4_18smem_ptr_flag_bitsILi8EEENSV_INS5_IJNSA_ILi8EEESE_EEENS5_IJSE_SB_EEEEEEEvNS4_8identityES12_S1C_vS1D_EENS_8epilogue10collective18CollectiveEpilogueINS1F_23Sm100TmaWarpSpecializedILi1ELi1ELi32ELb0ELb0EEEJSF_NS5_IJNSV_ISE_SB_EES1K_EEESG_SH_SG_SH_NS1F_6fusion15FusionCallbacksIS1J_NS1M_17LinearCombinationISG_fSG_fLNS_15FloatRoundStyleE2EEESF_S1L_JEEENS4_5SM1004TMEM4LOAD26SM100_TMEM_LOAD_16dp32b32xES12_S1C_NS4_39AutoVectorizingCopyWithAssumedAlignmentILi128EEENS4_14SM90_TMA_STOREES1C_S1X_S1X_EEEvvEEEEvNT_6ParamsE) ;  /* 0xffffff7c028c7950 */ /* 0x000fea0003c3ffff */
        .weak           $__internal_1_$__cuda_sm10x_tcgen05_guardrail_trap_phase_invalid_during_alloc
        .type           $__internal_1_$__cuda_sm10x_tcgen05_guardrail_trap_phase_invalid_during_alloc,@function
        .size           $__internal_1_$__cuda_sm10x_tcgen05_guardrail_trap_phase_invalid_during_alloc,($__internal_2_$__cuda_sm10x_tcgen05_guardrail_trap_unallocated_columns_being_dealloced - $__internal_1_$__cuda_sm10x_tcgen05_guardrail_trap_phase_invalid_during_alloc)
$__internal_1_$__cuda_sm10x_tcgen05_guardrail_trap_phase_invalid_during_alloc:
[----:B------:R-:W-:Y:S05]  /*81d0*/  BPT.TRAP 0x1 ;  /* 0x000000040000795c */ /* 0x000fea0000300000 */
[----:B------:R-:W-:-:S04]  /*81e0*/  MOV R3, 0x0 ;  /* 0x0000000000037802 */ /* 0x000fc80000000f00 */
[----:B------:R-:W-:Y:S05]  /*81f0*/  RET.REL.NODEC R2 `(_ZN7cutlass13device_kernelINS_4gemm6kernel13GemmUniversalIN4cute5tupleIJiiiiEEENS1_10collective13CollectiveMmaINS1_35MainloopSm100TmaUmmaWarpSpecializedILi27ELi2ELi4ENS5_IJNS4_1CILi1EEESB_SB_EEEEENS5_IJNSA_ILi64EEESE_SE_EEENS_12float_e5m2_tENS5_IJlSB_lEEENS_12float_e4m3_tESH_NS4_8TiledMMAINS4_8MMA_AtomIJNS4_10MMA_TraitsINS4_19SM100_MMA_F8F6F4_SSEJSG_SI_fSE_SE_NS4_17integral_constantINS4_4UMMA5MajorELSP_0EEESQ_NSN_INSO_7ScaleInELSR_0EEESS_EEEEEENS4_6LayoutISC_NS5_IJNSA_ILi0EEESW_SW_EEEEENS5_IJNS4_10UnderscoreESZ_SZ_EEEEENS4_13SM90_TMA_LOADENS4_14ComposedLayoutINS4_7SwizzleILi2ELi4ELi3EEENS4_18smem_ptr_flag_bitsILi8EEENSV_INS5_IJNSA_ILi8EEESE_EEENS5_IJSE_SB_EEEEEEEvNS4_8identityES12_S1C_vS1D_EENS_8epilogue10collective18CollectiveEpilogueINS1F_23Sm100TmaWarpSpecializedILi1ELi1ELi32ELb0ELb0EEEJSF_NS5_IJNSV_ISE_SB_EES1K_EEESG_SH_SG_SH_NS1F_6fusion15FusionCallbacksIS1J_NS1M_17LinearCombinationISG_fSG_fLNS_15FloatRoundStyleE2EEESF_S1L_JEEENS4_5SM1004TMEM4LOAD26SM100_TMEM_LOAD_16dp32b32xES12_S1C_NS4_39AutoVectorizingCopyWithAssumedAlignmentILi128EEENS4_14SM90_TMA_STOREES1C_S1X_S1X_EEEvvEEEEvNT_6ParamsE) ;  /* 0xffffff7c02807950 */ /* 0x000fea0003c3ffff */
        .weak           $__internal_2_$__cuda_sm10x_tcgen05_guardrail_trap_unallocated_columns_being_dealloced
        .type           $__internal_2_$__cuda_sm10x_tcgen05_guardrail_trap_unallocated_columns_being_dealloced,@function
        .size           $__internal_2_$__cuda_sm10x_tcgen05_guardrail_trap_unallocated_columns_being_dealloced,(.L_x_198 - $__internal_2_$__cuda_sm10x_tcgen05_guardrail_trap_unallocated_columns_being_dealloced)
$__internal_2_$__cuda_sm10x_tcgen05_guardrail_trap_unallocated_columns_being_dealloced:
[----:B------:R-:W-:Y:S05]  /*8200*/  BPT.TRAP 0x1 ;  /* 0x000000040000795c */ /* 0x000fea0000300000 */
[----:B------:R-:W-:-:S04]  /*8210*/  HFMA2 R3, -RZ, RZ, 0, 0 ;  /* 0x00000000ff037431 */ /* 0x000fc800000001ff */
[----:B------:R-:W-:Y:S05]  /*8220*/  RET.REL.NODEC R2 `(_ZN7cutlass13device_kernelINS_4gemm6kernel13GemmUniversalIN4cute5tupleIJiiiiEEENS1_10collective13CollectiveMmaINS1_35MainloopSm100TmaUmmaWarpSpecializedILi27ELi2ELi4ENS5_IJNS4_1CILi1EEESB_SB_EEEEENS5_IJNSA_ILi64EEESE_SE_EEENS_12float_e5m2_tENS5_IJlSB_lEEENS_12float_e4m3_tESH_NS4_8TiledMMAINS4_8MMA_AtomIJNS4_10MMA_TraitsINS4_19SM100_MMA_F8F6F4_SSEJSG_SI_fSE_SE_NS4_17integral_constantINS4_4UMMA5MajorELSP_0EEESQ_NSN_INSO_7ScaleInELSR_0EEESS_EEEEEENS4_6LayoutISC_NS5_IJNSA_ILi0EEESW_SW_EEEEENS5_IJNS4_10UnderscoreESZ_SZ_EEEEENS4_13SM90_TMA_LOADENS4_14ComposedLayoutINS4_7SwizzleILi2ELi4ELi3EEENS4_18smem_ptr_flag_bitsILi8EEENSV_INS5_IJNSA_ILi8EEESE_EEENS5_IJSE_SB_EEEEEEEvNS4_8identityES12_S1C_vS1D_EENS_8epilogue10collective18CollectiveEpilogueINS1F_23Sm100TmaWarpSpecializedILi1ELi1ELi32ELb0ELb0EEEJSF_NS5_IJNSV_ISE_SB_EES1K_EEESG_SH_SG_SH_NS1F_6fusion15FusionCallbacksIS1J_NS1M_17LinearCombinationISG_fSG_fLNS_15FloatRoundStyleE2EEESF_S1L_JEEENS4_5SM1004TMEM4LOAD26SM100_TMEM_LOAD_16dp32b32xES12_S1C_NS4_39AutoVectorizingCopyWithAssumedAlignmentILi128EEENS4_14SM90_TMA_STOREES1C_S1X_S1X_EEEvvEEEEvNT_6ParamsE) ;  /* 0xffffff7c02747950 */ /* 0x000fea0003c3ffff */
.L_x_197:
[----:B------:R-:W-:-:S00]  /*8230*/  BRA `(.L_x_197) ;  /* 0xfffffffc00fc7947 */ /* 0x000fc0000383ffff */
[----:B------:R-:W-:-:S00]  /*8240*/  NOP ;  /* 0x0000000000007918 */ /* 0x000fc00000000000 */
        /* <DEDUP_REMOVED lines=11> */
.L_x_198:


//--------------------- .nv.global.init           --------------------------
	.section	.nv.global.init,"aw",@progbits
.nv.global.init:
	.type		$str$27,@object
	.size		$str$27,($str$28 - $str$27)
$str$27:
        /*0000*/ 	.byte	0x28, 0x61, 0x64, 0x64, 0x72, 0x65, 0x73, 0x73, 0x20, 0x26, 0x20, 0x6d, 0x61, 0x73, 0x6b, 0x29
        /*0010*/ 	.byte	0x20, 0x3d, 0x3d, 0x20, 0x30, 0x00
	.type		$str$28,@object
	.size		$str$28,($str$26 - $str$28)
$str$28:
        /*0016*/ 	.byte	0x2f, 0x74, 0x6d, 0x70, 0x2f, 0x63, 0x75, 0x74, 0x6c, 0x61, 0x73, 0x73, 0x5f, 0x73, 0x77, 0x65
        /*0026*/ 	.byte	0x65, 0x70, 0x5f, 0x73, 0x72, 0x63, 0x2f, 0x69, 0x6e, 0x63, 0x6c, 0x75, 0x64, 0x65, 0x2f, 0x63
        /*0036*/ 	.byte	0x75, 0x74, 0x65, 0x2f, 0x70, 0x6f, 0x69, 0x6e, 0x74, 0x65, 0x72, 0x5f, 0x66, 0x6c, 0x61, 0x67
        /*0046*/ 	.byte	0x67, 0x65, 0x64, 0x2e, 0x68, 0x70, 0x70, 0x00
	.type		$str$26,@object
	.size		$str$26,($str$25 - $str$26)
$str$26:
        /*004e*/ 	.byte	0x2f, 0x74, 0x6d, 0x70, 0x2f, 0x63, 0x75, 0x74, 0x6c, 0x61, 0x73, 0x73, 0x5f, 0x73, 0x77, 0x65
        /*005e*/ 	.byte	0x65, 0x70, 0x5f, 0x73, 0x72, 0x63, 0x2f, 0x69, 0x6e, 0x63, 0x6c, 0x75, 0x64, 0x65, 0x2f, 0x63
        /*006e*/ 	.byte	0x75, 0x74, 0x65, 0x2f, 0x61, 0x74, 0x6f, 0x6d, 0x2f, 0x63, 0x6f, 0x70, 0x79, 0x5f, 0x74, 0x72
        /*007e*/ 	.byte	0x61, 0x69, 0x74, 0x73, 0x5f, 0x73, 0x6d, 0x31, 0x30, 0x30, 0x2e, 0x68, 0x70, 0x70, 0x00
	.type		$str$25,@object
	.size		$str$25,(__unnamed_1 - $str$25)
$str$25:
        /*008d*/ 	.byte	0x28, 0x28, 0x75, 0x69, 0x6e, 0x74, 0x33, 0x32, 0x5f, 0x74, 0x28, 0x74, 0x68, 0x72, 0x65, 0x61
        /*009d*/ 	.byte	0x64, 0x49, 0x64, 0x78, 0x2e, 0x78, 0x29, 0x20, 0x2f, 0x20, 0x33, 0x32, 0x29, 0x20, 0x25, 0x20
        /*00ad*/ 	.byte	0x34, 0x29, 0x20, 0x3d, 0x3d, 0x20, 0x28, 0x28, 0x28, 0x74, 0x6d, 0x65, 0x6d, 0x5f, 0x61, 0x64
        /*00bd*/ 	.byte	0x64, 0x72, 0x20, 0x3e, 0x3e, 0x20, 0x31, 0x36, 0x29, 0x20, 0x2f, 0x20, 0x33, 0x32, 0x29, 0x20
        /*00cd*/ 	.byte	0x25, 0x20, 0x34, 0x29, 0x00
	.type		__unnamed_1,@object
	.size		__unnamed_1,(__unnamed_2 - __unnamed_1)
__unnamed_1:
        /*00d2*/ 	.byte	0x61, 0x75, 0x74, 0x6f, 0x20, 0x63, 0x75, 0x74, 0x65, 0x3a, 0x3a, 0x61, 0x73, 0x5f, 0x70, 0x6f
        /* <DEDUP_REMOVED lines=24> */
        /*0262*/ 	.byte	0x3c, 0x34, 0x30, 0x39, 0x36, 0x3e, 0x3e, 0x3e, 0x3e, 0x5d, 0x00
	.type		__unnamed_2,@object
	.size		__unnamed_2,(.L_2 - __unnamed_2)
__unnamed_2:
        /* <DEDUP_REMOVED lines=40> */
        /*04ed*/ 	.byte	0x74, 0x65, 0x3a, 0x3a, 0x43, 0x3c, 0x30, 0x3e, 0x3e, 0x3e, 0x3e, 0x5d, 0x00
.L_2:


//--------------------- .nv.shared._ZN7cutlass13device_kernelINS_4gemm6kernel13GemmUniversalIN4cute5tupleIJiiiiEEENS1_10collective13CollectiveMmaINS1_35MainloopSm100TmaUmmaWarpSpecializedILi27ELi2ELi4ENS5_IJNS4_1CILi1EEESB_SB_EEEEENS5_IJNSA_ILi64EEESE_SE_EEENS_12float_e5m2_tENS5_IJlSB_lEEENS_12float_e4m3_tESH_NS4_8TiledMMAINS4_8MMA_AtomIJNS4_10MMA_TraitsINS4_19SM100_MMA_F8F6F4_SSEJSG_SI_fSE_SE_NS4_17integral_constantINS4_4UMMA5MajorELSP_0EEESQ_NSN_INSO_7ScaleInELSR_0EEESS_EEEEEENS4_6LayoutISC_NS5_IJNSA_ILi0EEESW_SW_EEEEENS5_IJNS4_10UnderscoreESZ_SZ_EEEEENS4_13SM90_TMA_LOADENS4_14ComposedLayoutINS4_7SwizzleILi2ELi4ELi3EEENS4_18smem_ptr_flag_bitsILi8EEENSV_INS5_IJNSA_ILi8EEESE_EEENS5_IJSE_SB_EEEEEEEvNS4_8identityES12_S1C_vS1D_EENS_8epilogue10collective18CollectiveEpilogueINS1F_23Sm100TmaWarpSpecializedILi1ELi1ELi32ELb0ELb0EEEJSF_NS5_IJNSV_ISE_SB_EES1K_EEESG_SH_SG_SH_NS1F_6fusion15FusionCallbacksIS1J_NS1M_17LinearCombinationISG_fSG_fLNS_15FloatRoundStyleE2EEESF_S1L_JEEENS4_5SM1004TMEM4LOAD26SM100_TMEM_LOAD_16dp32b32xES12_S1C_NS4_39AutoVectorizingCopyWithAssumedAlignmentILi128EEENS4_14SM90_TMA_STOREES1C_S1X_S1X_EEEvvEEEEvNT_6ParamsE --------------------------
	.section	.nv.shared._ZN7cutlass13device_kernelINS_4gemm6kernel13GemmUniversalIN4cute5tupleIJiiiiEEENS1_10collective13CollectiveMmaINS1_35MainloopSm100TmaUmmaWarpSpecializedILi27ELi2ELi4ENS5_IJNS4_1CILi1EEESB_SB_EEEEENS5_IJNSA_ILi64EEESE_SE_EEENS_12float_e5m2_tENS5_IJlSB_lEEENS_12float_e4m3_tESH_NS4_8TiledMMAINS4_8MMA_AtomIJNS4_10MMA_TraitsINS4_19SM100_MMA_F8F6F4_SSEJSG_SI_fSE_SE_NS4_17integral_constantINS4_4UMMA5MajorELSP_0EEESQ_NSN_INSO_7ScaleInELSR_0EEESS_EEEEEENS4_6LayoutISC_NS5_IJNSA_ILi0EEESW_SW_EEEEENS5_IJNS4_10UnderscoreESZ_SZ_EEEEENS4_13SM90_TMA_LOADENS4_14ComposedLayoutINS4_7SwizzleILi2ELi4ELi3EEENS4_18smem_ptr_flag_bitsILi8EEENSV_INS5_IJNSA_ILi8EEESE_EEENS5_IJSE_SB_EEEEEEEvNS4_8identityES12_S1C_vS1D_EENS_8epilogue10collective18CollectiveEpilogueINS1F_23Sm100TmaWarpSpecializedILi1ELi1ELi32ELb0ELb0EEEJSF_NS5_IJNSV_ISE_SB_EES1K_EEESG_SH_SG_SH_NS1F_6fusion15FusionCallbacksIS1J_NS1M_17LinearCombinationISG_fSG_fLNS_15FloatRoundStyleE2EEESF_S1L_JEEENS4_5SM1004TMEM4LOAD26SM100_TMEM_LOAD_16dp32b32xES12_S1C_NS4_39AutoVectorizingCopyWithAssumedAlignmentILi128EEENS4_14SM90_TMA_STOREES1C_S1X_S1X_EEEvvEEEEvNT_6ParamsE,"aw",@nobits
	.sectionflags	@""
	.align	16
	.zero		1024


//--------------------- .nv.shared.reserved.0     --------------------------
	.section	.nv.shared.reserved.0,"aw",@nobits
	.weak		__nv_reservedSMEM_offset_0_alias
	.size		__nv_reservedSMEM_offset_0_alias, 0, 64
	.other		__nv_reservedSMEM_offset_0_alias,@"STO_CUDA_RESERVED_SHARED STV_DEFAULT"
__nv_reservedSMEM_offset_0_alias:
	.zero		0
.nv.shared.reserved.0:
	.zero		64
	.weak		__nv_reservedSMEM_tcgen05_partition
	.type		__nv_reservedSMEM_tcgen05_partition,@object
	.size		__nv_reservedSMEM_tcgen05_partition,(.L_0 - __nv_reservedSMEM_tcgen05_partition)
__nv_reservedSMEM_tcgen05_partition:
	.zero		32
.L_0:


//--------------------- .nv.global                --------------------------
	.section	.nv.global,"aw",@nobits
.nv.global:
	.type		_ZN40_INTERNAL_57d4009b_4_k_cu_d3e7f3b5_247814cute1_E,@object
	.size		_ZN40_INTERNAL_57d4009b_4_k_cu_d3e7f3b5_247814cute1_E,(_ZN40_INTERNAL_57d4009b_4_k_cu_d3e7f3b5_247814cuda3std3__45__cpo6cbeginE - _ZN40_INTERNAL_57d4009b_4_k_cu_d3e7f3b5_247814cute1_E)
_ZN40_INTERNAL_57d4009b_4_k_cu_d3e7f3b5_247814cute1_E:
	.zero		1
	.type		_ZN40_INTERNAL_57d4009b_4_k_cu_d3e7f3b5_247814cuda3std3__45__cpo6cbeginE,@object
	.size		_ZN40_INTERNAL_57d4009b_4_k_cu_d3e7f3b5_247814cuda3std3__45__cpo6cbeginE,(_ZN40_INTERNAL_57d4009b_4_k_cu_d3e7f3b5_247814cuda3std3__48in_placeE - _ZN40_INTERNAL_57d4009b_4_k_cu_d3e7f3b5_247814cuda3std3__45__cpo6cbeginE)
_ZN40_INTERNAL_57d4009b_4_k_cu_d3e7f3b5_247814cuda3std3__45__cpo6cbeginE:
	.zero		1
	.type		_ZN40_INTERNAL_57d4009b_4_k_cu_d3e7f3b5_247814cuda3std3__48in_placeE,@object
	.size		_ZN40_INTERNAL_57d4009b_4_k_cu_d3e7f3b5_247814cuda3std3__48in_placeE,(_ZN40_INTERNAL_57d4009b_4_k_cu_d3e7f3b5_247814cuda3std6ranges3__45__cpo9iter_moveE - _ZN40_INTERNAL_57d4009b_4_k_cu_d3e7f3b5_247814cuda3std3__48in_placeE)
_ZN40_INTERNAL_57d4009b_4_k_cu_d3e7f3b5_247814cuda3std3__48in_placeE:
	.zero		1
	.type		_ZN40_INTERNAL_57d4009b_4_k_cu_d3e7f3b5_247814cuda3std6ranges3__45__cpo9iter_moveE,@object
	.size		_ZN40_INTERNAL_57d4009b_4_k_cu_d3e7f3b5_247814cuda3std6ranges3__45__cpo9iter_moveE,(_ZN40_INTERNAL_57d4009b_4_k_cu_d3e7f3b5_247814cuda3std3__45__cpo5beginE - _ZN40_INTERNAL_57d4009b_4_k_cu_d3e7f3b5_247814cuda3std6ranges3__45__cpo9iter_moveE)
_ZN40_INTERNAL_57d4009b_4_k_cu_d3e7f3b5_247814cuda3std6ranges3__45__cpo9iter_moveE:
	.zero		1
	.type		_ZN40_INTERNAL_57d4009b_4_k_cu_d3e7f3b5_247814cuda3std3__45__cpo5beginE,@object
	.size		_ZN40_INTERNAL_57d4009b_4_k_cu_d3e7f3b5_247814cuda3std3__45__cpo5beginE,(_ZN40_INTERNAL_57d4009b_4_k_cu_d3e7f3b5_247814cuda3std3__442_GLOBAL__N__57d4009b_4_k_cu_d3e7f3b5_247816ignoreE - _ZN40_INTERNAL_57d4009b_4_k_cu_d3e7f3b5_247814cuda3std3__45__cpo5beginE)
_ZN40_INTERNAL_57d4009b_4_k_cu_d3e7f3b5_247814cuda3std3__45__cpo5beginE:
	.zero		1
	.type		_ZN40_INTERNAL_57d4009b_4_k_cu_d3e7f3b5_247814cuda3std3__442_GLOBAL__N__57d4009b_4_k_cu_d3e7f3b5_247816ignoreE,@object
	.size		_ZN40_INTERNAL_57d4009b_4_k_cu_d3e7f3b5_247814cuda3std3__442_GLOBAL__N__57d4009b_4_k_cu_d3e7f3b5_247816ignoreE,(_ZN40_INTERNAL_57d4009b_4_k_cu_d3e7f3b5_247814cute7productE - _ZN40_INTERNAL_57d4009b_4_k_cu_d3e7f3b5_247814cuda3std3__442_GLOBAL__N__57d4009b_4_k_cu_d3e7f3b5_247816ignoreE)
_ZN40_INTERNAL_57d4009b_4_k_cu_d3e7f3b5_247814cuda3std3__442_GLOBAL__N__57d4009b_4_k_cu_d3e7f3b5_247816ignoreE:
	.zero		1
	.type		_ZN40_INTERNAL_57d4009b_4_k_cu_d3e7f3b5_247814cute7productE,@object
	.size		_ZN40_INTERNAL_57d4009b_4_k_cu_d3e7f3b5_247814cute7productE,(_ZN40_INTERNAL_57d4009b_4_k_cu_d3e7f3b5_247814cuda3std3__45__cpo3endE - _ZN40_INTERNAL_57d4009b_4_k_cu_d3e7f3b5_247814cute7productE)
_ZN40_INTERNAL_57d4009b_4_k_cu_d3e7f3b5_247814cute7productE:
	.zero		1
	.type		_ZN40_INTERNAL_57d4009b_4_k_cu_d3e7f3b5_247814cuda3std3__45__cpo3endE,@object
	.size		_ZN40_INTERNAL_57d4009b_4_k_cu_d3e7f3b5_247814cuda3std3__45__cpo3endE,(_ZN40_INTERNAL_57d4009b_4_k_cu_d3e7f3b5_247814cuda3std3__419piecewise_constructE - _ZN40_INTERNAL_57d4009b_4_k_cu_d3e7f3b5_247814cuda3std3__45__cpo3endE)
_ZN40_INTERNAL_57d4009b_4_k_cu_d3e7f3b5_247814cuda3std3__45__cpo3endE:
	.zero		1
	.type		_ZN40_INTERNAL_57d4009b_4_k_cu_d3e7f3b5_247814cuda3std3__419piecewise_constructE,@object
	.size		_ZN40_INTERNAL_57d4009b_4_k_cu_d3e7f3b5_247814cuda3std3__419piecewise_constructE,(_ZN40_INTERNAL_57d4009b_4_k_cu_d3e7f3b5_247814cuda3std3__45__cpo4cendE - _ZN40_INTERNAL_57d4009b_4_k_cu_d3e7f3b5_247814cuda3std3__419piecewise_constructE)
_ZN40_INTERNAL_57d4009b_4_k_cu_d3e7f3b5_247814cuda3std3__419piecewise_constructE:
	.zero		1
	.type		_ZN40_INTERNAL_57d4009b_4_k_cu_d3e7f3b5_247814cuda3std3__45__cpo4cendE,@object
	.size		_ZN40_INTERNAL_57d4009b_4_k_cu_d3e7f3b5_247814cuda3std3__45__cpo4cendE,(_ZN40_INTERNAL_57d4009b_4_k_cu_d3e7f3b5_247814cuda3std6ranges3__45__cpo4swapE - _ZN40_INTERNAL_57d4009b_4_k_cu_d3e7f3b5_247814cuda3std3__45__cpo4cendE)
_ZN40_INTERNAL_57d4009b_4_k_cu_d3e7f3b5_247814cuda3std3__45__cpo4cendE:
	.zero		1
	.type		_ZN40_INTERNAL_57d4009b_4_k_cu_d3e7f3b5_247814cuda3std6ranges3__45__cpo4swapE,@object
	.size		_ZN40_INTERNAL_57d4009b_4_k_cu_d3e7f3b5_247814cuda3std6ranges3__45__cpo4swapE,(.L_10 - _ZN40_INTERNAL_57d4009b_4_k_cu_d3e7f3b5_247814cuda3std6ranges3__45__cpo4swapE)
_ZN40_INTERNAL_57d4009b_4_k_cu_d3e7f3b5_247814cuda3std6ranges3__45__cpo4swapE:
	.zero		1
.L_10:


//--------------------- .nv.constant0._ZN7cutlass13device_kernelINS_4gemm6kernel13GemmUniversalIN4cute5tupleIJiiiiEEENS1_10collective13CollectiveMmaINS1_35MainloopSm100TmaUmmaWarpSpecializedILi27ELi2ELi4ENS5_IJNS4_1CILi1EEESB_SB_EEEEENS5_IJNSA_ILi64EEESE_SE_EEENS_12float_e5m2_tENS5_IJlSB_lEEENS_12float_e4m3_tESH_NS4_8TiledMMAINS4_8MMA_AtomIJNS4_10MMA_TraitsINS4_19SM100_MMA_F8F6F4_SSEJSG_SI_fSE_SE_NS4_17integral_constantINS4_4UMMA5MajorELSP_0EEESQ_NSN_INSO_7ScaleInELSR_0EEESS_EEEEEENS4_6LayoutISC_NS5_IJNSA_ILi0EEESW_SW_EEEEENS5_IJNS4_10UnderscoreESZ_SZ_EEEEENS4_13SM90_TMA_LOADENS4_14ComposedLayoutINS4_7SwizzleILi2ELi4ELi3EEENS4_18smem_ptr_flag_bitsILi8EEENSV_INS5_IJNSA_ILi8EEESE_EEENS5_IJSE_SB_EEEEEEEvNS4_8identityES12_S1C_vS1D_EENS_8epilogue10collective18CollectiveEpilogueINS1F_23Sm100TmaWarpSpecializedILi1ELi1ELi32ELb0ELb0EEEJSF_NS5_IJNSV_ISE_SB_EES1K_EEESG_SH_SG_SH_NS1F_6fusion15FusionCallbacksIS1J_NS1M_17LinearCombinationISG_fSG_fLNS_15FloatRoundStyleE2EEESF_S1L_JEEENS4_5SM1004TMEM4LOAD26SM100_TMEM_LOAD_16dp32b32xES12_S1C_NS4_39AutoVectorizingCopyWithAssumedAlignmentILi128EEENS4_14SM90_TMA_STOREES1C_S1X_S1X_EEEvvEEEEvNT_6ParamsE --------------------------
	.section	.nv.constant0._ZN7cutlass13device_kernelINS_4gemm6kernel13GemmUniversalIN4cute5tupleIJiiiiEEENS1_10collective13CollectiveMmaINS1_35MainloopSm100TmaUmmaWarpSpecializedILi27ELi2ELi4ENS5_IJNS4_1CILi1EEESB_SB_EEEEENS5_IJNSA_ILi64EEESE_SE_EEENS_12float_e5m2_tENS5_IJlSB_lEEENS_12float_e4m3_tESH_NS4_8TiledMMAINS4_8MMA_AtomIJNS4_10MMA_TraitsINS4_19SM100_MMA_F8F6F4_SSEJSG_SI_fSE_SE_NS4_17integral_constantINS4_4UMMA5MajorELSP_0EEESQ_NSN_INSO_7ScaleInELSR_0EEESS_EEEEEENS4_6LayoutISC_NS5_IJNSA_ILi0EEESW_SW_EEEEENS5_IJNS4_10UnderscoreESZ_SZ_EEEEENS4_13SM90_TMA_LOADENS4_14ComposedLayoutINS4_7SwizzleILi2ELi4ELi3EEENS4_18smem_ptr_flag_bitsILi8EEENSV_INS5_IJNSA_ILi8EEESE_EEENS5_IJSE_SB_EEEEEEEvNS4_8identityES12_S1C_vS1D_EENS_8epilogue10collective18CollectiveEpilogueINS1F_23Sm100TmaWarpSpecializedILi1ELi1ELi32ELb0ELb0EEEJSF_NS5_IJNSV_ISE_SB_EES1K_EEESG_SH_SG_SH_NS1F_6fusion15FusionCallbacksIS1J_NS1M_17LinearCombinationISG_fSG_fLNS_15FloatRoundStyleE2EEESF_S1L_JEEENS4_5SM1004TMEM4LOAD26SM100_TMEM_LOAD_16dp32b32xES12_S1C_NS4_39AutoVectorizingCopyWithAssumedAlignmentILi128EEENS4_14SM90_TMA_STOREES1C_S1X_S1X_EEEvvEEEEvNT_6ParamsE,"a",@progbits
	.sectionflags	@""
	.align	4
.nv.constant0._ZN7cutlass13device_kernelINS_4gemm6kernel13GemmUniversalIN4cute5tupleIJiiiiEEENS1_10collective13CollectiveMmaINS1_35MainloopSm100TmaUmmaWarpSpecializedILi27ELi2ELi4ENS5_IJNS4_1CILi1EEESB_SB_EEEEENS5_IJNSA_ILi64EEESE_SE_EEENS_12float_e5m2_tENS5_IJlSB_lEEENS_12float_e4m3_tESH_NS4_8TiledMMAINS4_8MMA_AtomIJNS4_10MMA_TraitsINS4_19SM100_MMA_F8F6F4_SSEJSG_SI_fSE_SE_NS4_17integral_constantINS4_4UMMA5MajorELSP_0EEESQ_NSN_INSO_7ScaleInELSR_0EEESS_EEEEEENS4_6LayoutISC_NS5_IJNSA_ILi0EEESW_SW_EEEEENS5_IJNS4_10UnderscoreESZ_SZ_EEEEENS4_13SM90_TMA_LOADENS4_14ComposedLayoutINS4_7SwizzleILi2ELi4ELi3EEENS4_18smem_ptr_flag_bitsILi8EEENSV_INS5_IJNSA_ILi8EEESE_EEENS5_IJSE_SB_EEEEEEEvNS4_8identityES12_S1C_vS1D_EENS_8epilogue10collective18CollectiveEpilogueINS1F_23Sm100TmaWarpSpecializedILi1ELi1ELi32ELb0ELb0EEEJSF_NS5_IJNSV_ISE_SB_EES1K_EEESG_SH_SG_SH_NS1F_6fusion15FusionCallbacksIS1J_NS1M_17LinearCombinationISG_fSG_fLNS_15FloatRoundStyleE2EEESF_S1L_JEEENS4_5SM1004TMEM4LOAD26SM100_TMEM_LOAD_16dp32b32xES12_S1C_NS4_39AutoVectorizingCopyWithAssumedAlignmentILi128EEENS4_14SM90_TMA_STOREES1C_S1X_S1X_EEEvvEEEEvNT_6ParamsE:
	.zero		2944


//--------------------- SYMBOLS --------------------------

	.type		.nv.reservedSmem.offset0,@object
	.size		.nv.reservedSmem.offset0,0x4
	.type		.nv.reservedSmem.cap,@object
	.size		.nv.reservedSmem.cap,0x4
	.type		__assertfail,@function
